//
// Generated by NVIDIA NVVM Compiler
//
// Compiler Build ID: CL-36424714
// Cuda compilation tools, release 13.0, V13.0.88
// Based on NVVM 20.0.0
//

.version 9.0
.target sm_100
.address_size 64

	// .globl	_Z22calc_HammingDis_KernelP8HashCodeS0_P12IndexHamming

.visible .entry _Z22calc_HammingDis_KernelP8HashCodeS0_P12IndexHamming(
	.param .u64 .ptr .align 1 _Z22calc_HammingDis_KernelP8HashCodeS0_P12IndexHamming_param_0,
	.param .u64 .ptr .align 1 _Z22calc_HammingDis_KernelP8HashCodeS0_P12IndexHamming_param_1,
	.param .u64 .ptr .align 1 _Z22calc_HammingDis_KernelP8HashCodeS0_P12IndexHamming_param_2
)
{
	.reg .pred 	%p<2>;
	.reg .b32 	%r<20>;
	.reg .b64 	%rd<35>;

	ld.param.u64 	%rd1, [_Z22calc_HammingDis_KernelP8HashCodeS0_P12IndexHamming_param_0];
	ld.param.u64 	%rd2, [_Z22calc_HammingDis_KernelP8HashCodeS0_P12IndexHamming_param_1];
	ld.param.u64 	%rd3, [_Z22calc_HammingDis_KernelP8HashCodeS0_P12IndexHamming_param_2];
	mov.u32 	%r2, %tid.x;
	mov.u32 	%r3, %ctaid.x;
	mov.u32 	%r4, %ntid.x;
	mad.lo.s32 	%r1, %r3, %r4, %r2;
	setp.gt.s32 	%p1, %r1, 255;
	@%p1 bra 	$L__BB0_2;
	cvta.to.global.u64 	%rd4, %rd3;
	cvta.to.global.u64 	%rd5, %rd1;
	cvta.to.global.u64 	%rd6, %rd2;
	mul.wide.s32 	%rd7, %r1, 8;
	add.s64 	%rd8, %rd4, %rd7;
	st.global.u32 	[%rd8], %r1;
	mul.wide.s32 	%rd9, %r1, 64;
	add.s64 	%rd10, %rd5, %rd9;
	ld.global.u64 	%rd11, [%rd10];
	ld.global.u64 	%rd12, [%rd6];
	xor.b64  	%rd13, %rd12, %rd11;
	popc.b64 	%r5, %rd13;
	ld.global.u64 	%rd14, [%rd10+8];
	ld.global.u64 	%rd15, [%rd6+8];
	xor.b64  	%rd16, %rd15, %rd14;
	popc.b64 	%r6, %rd16;
	add.s32 	%r7, %r6, %r5;
	ld.global.u64 	%rd17, [%rd10+16];
	ld.global.u64 	%rd18, [%rd6+16];
	xor.b64  	%rd19, %rd18, %rd17;
	popc.b64 	%r8, %rd19;
	add.s32 	%r9, %r7, %r8;
	ld.global.u64 	%rd20, [%rd10+24];
	ld.global.u64 	%rd21, [%rd6+24];
	xor.b64  	%rd22, %rd21, %rd20;
	popc.b64 	%r10, %rd22;
	add.s32 	%r11, %r9, %r10;
	ld.global.u64 	%rd23, [%rd10+32];
	ld.global.u64 	%rd24, [%rd6+32];
	xor.b64  	%rd25, %rd24, %rd23;
	popc.b64 	%r12, %rd25;
	add.s32 	%r13, %r11, %r12;
	ld.global.u64 	%rd26, [%rd10+40];
	ld.global.u64 	%rd27, [%rd6+40];
	xor.b64  	%rd28, %rd27, %rd26;
	popc.b64 	%r14, %rd28;
	add.s32 	%r15, %r13, %r14;
	ld.global.u64 	%rd29, [%rd10+48];
	ld.global.u64 	%rd30, [%rd6+48];
	xor.b64  	%rd31, %rd30, %rd29;
	popc.b64 	%r16, %rd31;
	add.s32 	%r17, %r15, %r16;
	ld.global.u64 	%rd32, [%rd10+56];
	ld.global.u64 	%rd33, [%rd6+56];
	xor.b64  	%rd34, %rd33, %rd32;
	popc.b64 	%r18, %rd34;
	add.s32 	%r19, %r17, %r18;
	st.global.u16 	[%rd8+4], %r19;
	bar.sync 	0;
$L__BB0_2:
	ret;

}
	// .globl	_Z20bitonic_merge_KernelP12IndexHammingi
.visible .entry _Z20bitonic_merge_KernelP12IndexHammingi(
	.param .u64 .ptr .align 1 _Z20bitonic_merge_KernelP12IndexHammingi_param_0,
	.param .u32 _Z20bitonic_merge_KernelP12IndexHammingi_param_1
)
{
	.reg .pred 	%p<3>;
	.reg .b16 	%rs<7>;
	.reg .b32 	%r<19>;
	.reg .b64 	%rd<9>;

	ld.param.u64 	%rd3, [_Z20bitonic_merge_KernelP12IndexHammingi_param_0];
	ld.param.u32 	%r2, [_Z20bitonic_merge_KernelP12IndexHammingi_param_1];
	mov.u32 	%r3, %tid.x;
	mov.u32 	%r4, %ctaid.x;
	mov.u32 	%r5, %ntid.x;
	mad.lo.s32 	%r1, %r4, %r5, %r3;
	setp.gt.s32 	%p1, %r1, 127;
	@%p1 bra 	$L__BB1_4;
	cvta.to.global.u64 	%rd4, %rd3;
	shr.u32 	%r6, %r2, 31;
	add.s32 	%r7, %r2, %r6;
	shr.s32 	%r8, %r7, 1;
	div.s32 	%r9, %r1, %r8;
	mul.lo.s32 	%r10, %r9, %r8;
	sub.s32 	%r11, %r1, %r10;
	mul.lo.s32 	%r12, %r9, %r2;
	add.s32 	%r13, %r12, %r11;
	not.b32 	%r14, %r11;
	add.s32 	%r15, %r2, %r14;
	add.s32 	%r16, %r15, %r12;
	mul.wide.s32 	%rd5, %r13, 8;
	add.s64 	%rd6, %rd4, %rd5;
	add.s64 	%rd1, %rd6, 4;
	ld.global.u16 	%rs1, [%rd6+4];
	mul.wide.s32 	%rd7, %r16, 8;
	add.s64 	%rd8, %rd4, %rd7;
	add.s64 	%rd2, %rd8, 4;
	ld.global.u16 	%rs2, [%rd8+4];
	setp.le.u16 	%p2, %rs1, %rs2;
	@%p2 bra 	$L__BB1_3;
	ld.global.u32 	%r17, [%rd1+-4];
	ld.global.v2.u8 	{%rs3, %rs4}, [%rd1+2];
	ld.global.u32 	%r18, [%rd2+-4];
	ld.global.v2.u8 	{%rs5, %rs6}, [%rd2+2];
	st.global.u32 	[%rd1+-4], %r18;
	st.global.u16 	[%rd1], %rs2;
	st.global.v2.u8 	[%rd1+2], {%rs5, %rs6};
	st.global.u32 	[%rd2+-4], %r17;
	st.global.u16 	[%rd2], %rs1;
	st.global.v2.u8 	[%rd2+2], {%rs3, %rs4};
$L__BB1_3:
	bar.sync 	0;
$L__BB1_4:
	ret;

}
	// .globl	_Z14head_tail_sortP12IndexHammingi
.visible .entry _Z14head_tail_sortP12IndexHammingi(
	.param .u64 .ptr .align 1 _Z14head_tail_sortP12IndexHammingi_param_0,
	.param .u32 _Z14head_tail_sortP12IndexHammingi_param_1
)
{
	.reg .pred 	%p<3>;
	.reg .b16 	%rs<5>;
	.reg .b32 	%r<23>;
	.reg .b64 	%rd<9>;

	ld.param.u64 	%rd3, [_Z14head_tail_sortP12IndexHammingi_param_0];
	ld.param.u32 	%r2, [_Z14head_tail_sortP12IndexHammingi_param_1];
	mov.u32 	%r3, %tid.x;
	mov.u32 	%r4, %ctaid.x;
	mov.u32 	%r5, %ntid.x;
	mad.lo.s32 	%r1, %r4, %r5, %r3;
	div.s32 	%r6, 256, %r2;
	setp.ge.s32 	%p1, %r1, %r6;
	@%p1 bra 	$L__BB2_4;
	cvta.to.global.u64 	%rd4, %rd3;
	shr.s32 	%r7, %r1, 31;
	shr.u32 	%r8, %r7, 27;
	add.s32 	%r9, %r1, %r8;
	shr.s32 	%r10, %r9, 5;
	mul.lo.s32 	%r11, %r10, %r2;
	and.b32  	%r12, %r9, -32;
	sub.s32 	%r13, %r1, %r12;
	shl.b32 	%r14, %r11, 5;
	add.s32 	%r15, %r14, %r13;
	shr.u32 	%r16, %r2, 31;
	add.s32 	%r17, %r2, %r16;
	shr.u32 	%r18, %r17, 1;
	add.s32 	%r19, %r11, %r18;
	shl.b32 	%r20, %r19, 5;
	sub.s32 	%r21, %r20, %r13;
	mul.wide.s32 	%rd5, %r15, 8;
	add.s64 	%rd6, %rd4, %rd5;
	add.s64 	%rd1, %rd6, 4;
	ld.global.u16 	%rs2, [%rd6+4];
	mul.wide.s32 	%rd7, %r21, 8;
	add.s64 	%rd8, %rd4, %rd7;
	add.s64 	%rd2, %rd8, 4;
	ld.global.u16 	%rs1, [%rd8+252];
	setp.le.u16 	%p2, %rs2, %rs1;
	@%p2 bra 	$L__BB2_3;
	ld.global.u32 	%r22, [%rd2+244];
	ld.global.v2.u8 	{%rs3, %rs4}, [%rd2+250];
	st.global.u32 	[%rd1+-4], %r22;
	st.global.u16 	[%rd1], %rs1;
	st.global.v2.u8 	[%rd1+2], {%rs3, %rs4};
$L__BB2_3:
	bar.sync 	0;
$L__BB2_4:
	ret;

}
	// .globl	_Z21head_tail_sort_singleP12IndexHammingi
.visible .entry _Z21head_tail_sort_singleP12IndexHammingi(
	.param .u64 .ptr .align 1 _Z21head_tail_sort_singleP12IndexHammingi_param_0,
	.param .u32 _Z21head_tail_sort_singleP12IndexHammingi_param_1
)
{
	.reg .pred 	%p<11>;
	.reg .b16 	%rs<33>;
	.reg .b32 	%r<27>;
	.reg .b64 	%rd<9>;

	ld.param.u64 	%rd4, [_Z21head_tail_sort_singleP12IndexHammingi_param_0];
	ld.param.u32 	%r6, [_Z21head_tail_sort_singleP12IndexHammingi_param_1];
	mov.u32 	%r7, %tid.x;
	mov.u32 	%r8, %ctaid.x;
	mov.u32 	%r9, %ntid.x;
	mad.lo.s32 	%r1, %r8, %r9, %r7;
	shl.b32 	%r10, %r6, 5;
	div.s32 	%r11, 256, %r10;
	setp.ge.s32 	%p1, %r1, %r11;
	@%p1 bra 	$L__BB3_11;
	cvta.to.global.u64 	%rd1, %rd4;
	mul.lo.s32 	%r13, %r1, %r6;
	shl.b32 	%r14, %r13, 5;
	or.b32  	%r2, %r14, 31;
	shl.b32 	%r15, %r6, 4;
	add.s32 	%r3, %r14, %r15;
	mov.b32 	%r26, 0;
$L__BB3_2:
	sub.s32 	%r16, %r2, %r26;
	mul.wide.s32 	%rd5, %r16, 8;
	add.s64 	%rd6, %rd1, %rd5;
	add.s64 	%rd2, %rd6, 4;
	ld.global.u16 	%rs9, [%rd6+4];
	add.s32 	%r17, %r3, %r26;
	mul.wide.s32 	%rd7, %r17, 8;
	add.s64 	%rd8, %rd1, %rd7;
	add.s64 	%rd3, %rd8, 4;
	ld.global.u16 	%rs1, [%rd8+4];
	setp.le.u16 	%p2, %rs9, %rs1;
	@%p2 bra 	$L__BB3_11;
	ld.global.u32 	%r18, [%rd3+-4];
	ld.global.v2.u8 	{%rs10, %rs11}, [%rd3+2];
	st.global.u32 	[%rd2+-4], %r18;
	st.global.u16 	[%rd2], %rs1;
	st.global.v2.u8 	[%rd2+2], {%rs10, %rs11};
	ld.global.u16 	%rs12, [%rd2+-8];
	ld.global.u16 	%rs2, [%rd3+8];
	setp.le.u16 	%p3, %rs12, %rs2;
	@%p3 bra 	$L__BB3_11;
	ld.global.u32 	%r19, [%rd3+4];
	ld.global.v2.u8 	{%rs13, %rs14}, [%rd3+10];
	st.global.u32 	[%rd2+-12], %r19;
	st.global.u16 	[%rd2+-8], %rs2;
	st.global.v2.u8 	[%rd2+-6], {%rs13, %rs14};
	ld.global.u16 	%rs15, [%rd2+-16];
	ld.global.u16 	%rs3, [%rd3+16];
	setp.le.u16 	%p4, %rs15, %rs3;
	@%p4 bra 	$L__BB3_11;
	ld.global.u32 	%r20, [%rd3+12];
	ld.global.v2.u8 	{%rs16, %rs17}, [%rd3+18];
	st.global.u32 	[%rd2+-20], %r20;
	st.global.u16 	[%rd2+-16], %rs3;
	st.global.v2.u8 	[%rd2+-14], {%rs16, %rs17};
	ld.global.u16 	%rs18, [%rd2+-24];
	ld.global.u16 	%rs4, [%rd3+24];
	setp.le.u16 	%p5, %rs18, %rs4;
	@%p5 bra 	$L__BB3_11;
	ld.global.u32 	%r21, [%rd3+20];
	ld.global.v2.u8 	{%rs19, %rs20}, [%rd3+26];
	st.global.u32 	[%rd2+-28], %r21;
	st.global.u16 	[%rd2+-24], %rs4;
	st.global.v2.u8 	[%rd2+-22], {%rs19, %rs20};
	ld.global.u16 	%rs21, [%rd2+-32];
	ld.global.u16 	%rs5, [%rd3+32];
	setp.le.u16 	%p6, %rs21, %rs5;
	@%p6 bra 	$L__BB3_11;
	ld.global.u32 	%r22, [%rd3+28];
	ld.global.v2.u8 	{%rs22, %rs23}, [%rd3+34];
	st.global.u32 	[%rd2+-36], %r22;
	st.global.u16 	[%rd2+-32], %rs5;
	st.global.v2.u8 	[%rd2+-30], {%rs22, %rs23};
	ld.global.u16 	%rs24, [%rd2+-40];
	ld.global.u16 	%rs6, [%rd3+40];
	setp.le.u16 	%p7, %rs24, %rs6;
	@%p7 bra 	$L__BB3_11;
	ld.global.u32 	%r23, [%rd3+36];
	ld.global.v2.u8 	{%rs25, %rs26}, [%rd3+42];
	st.global.u32 	[%rd2+-44], %r23;
	st.global.u16 	[%rd2+-40], %rs6;
	st.global.v2.u8 	[%rd2+-38], {%rs25, %rs26};
	ld.global.u16 	%rs27, [%rd2+-48];
	ld.global.u16 	%rs7, [%rd3+48];
	setp.le.u16 	%p8, %rs27, %rs7;
	@%p8 bra 	$L__BB3_11;
	ld.global.u32 	%r24, [%rd3+44];
	ld.global.v2.u8 	{%rs28, %rs29}, [%rd3+50];
	st.global.u32 	[%rd2+-52], %r24;
	st.global.u16 	[%rd2+-48], %rs7;
	st.global.v2.u8 	[%rd2+-46], {%rs28, %rs29};
	ld.global.u16 	%rs30, [%rd2+-56];
	ld.global.u16 	%rs8, [%rd3+56];
	setp.le.u16 	%p9, %rs30, %rs8;
	@%p9 bra 	$L__BB3_11;
	ld.global.u32 	%r25, [%rd3+52];
	ld.global.v2.u8 	{%rs31, %rs32}, [%rd3+58];
	st.global.u32 	[%rd2+-60], %r25;
	st.global.u16 	[%rd2+-56], %rs8;
	st.global.v2.u8 	[%rd2+-54], {%rs31, %rs32};
	add.s32 	%r26, %r26, 8;
	setp.ne.s32 	%p10, %r26, 32;
	@%p10 bra 	$L__BB3_2;
$L__BB3_11:
	ret;

}
	// .globl	_Z17head_choosen_sortP12IndexHammingi
.visible .entry _Z17head_choosen_sortP12IndexHammingi(
	.param .u64 .ptr .align 1 _Z17head_choosen_sortP12IndexHammingi_param_0,
	.param .u32 _Z17head_choosen_sortP12IndexHammingi_param_1
)
{
	.reg .pred 	%p<7>;
	.reg .b16 	%rs<49>;
	.reg .b32 	%r<38>;
	.reg .b64 	%rd<14>;

	ld.param.u64 	%rd6, [_Z17head_choosen_sortP12IndexHammingi_param_0];
	ld.param.u32 	%r3, [_Z17head_choosen_sortP12IndexHammingi_param_1];
	mov.u32 	%r4, %tid.x;
	mov.u32 	%r5, %ctaid.x;
	mov.u32 	%r6, %ntid.x;
	mad.lo.s32 	%r1, %r5, %r6, %r4;
	shl.b32 	%r7, %r3, 1;
	div.s32 	%r8, 256, %r7;
	setp.ge.s32 	%p1, %r1, %r8;
	@%p1 bra 	$L__BB4_12;
	cvta.to.global.u64 	%rd7, %rd6;
	shr.s32 	%r9, %r1, 31;
	shr.u32 	%r10, %r9, 28;
	add.s32 	%r11, %r1, %r10;
	and.b32  	%r12, %r11, -16;
	sub.s32 	%r2, %r1, %r12;
	shr.u32 	%r13, %r11, 4;
	mul.lo.s32 	%r14, %r3, %r13;
	shl.b32 	%r15, %r14, 5;
	add.s32 	%r16, %r2, %r15;
	mul.wide.s32 	%rd8, %r16, 8;
	add.s64 	%rd9, %rd7, %rd8;
	add.s64 	%rd1, %rd9, 4;
	ld.global.u16 	%rs1, [%rd9+4];
	ld.global.u16 	%rs2, [%rd9+132];
	setp.le.u16 	%p2, %rs1, %rs2;
	@%p2 bra 	$L__BB4_3;
	ld.global.u32 	%r17, [%rd1+-4];
	ld.global.v2.u8 	{%rs13, %rs14}, [%rd1+2];
	ld.global.u32 	%r18, [%rd1+124];
	ld.global.v2.u8 	{%rs15, %rs16}, [%rd1+130];
	st.global.u32 	[%rd1+-4], %r18;
	st.global.u16 	[%rd1], %rs2;
	st.global.v2.u8 	[%rd1+2], {%rs15, %rs16};
	st.global.u32 	[%rd1+124], %r17;
	st.global.u16 	[%rd1+128], %rs1;
	st.global.v2.u8 	[%rd1+130], {%rs13, %rs14};
$L__BB4_3:
	cvt.u16.u32 	%rs3, %r2;
	cvt.s8.s32 	%rs17, %r2;
	shr.u16 	%rs18, %rs17, 12;
	and.b16  	%rs19, %rs18, 7;
	add.s16 	%rs20, %rs3, %rs19;
	and.b16  	%rs21, %rs20, 248;
	sub.s16 	%rs22, %rs3, %rs21;
	cvt.u32.u16 	%r19, %rs22;
	cvt.s32.s8 	%r20, %r19;
	sub.s32 	%r21, %r2, %r20;
	mul.wide.s32 	%rd10, %r21, 8;
	add.s64 	%rd2, %rd1, %rd10;
	ld.global.u16 	%rs4, [%rd2];
	ld.global.u16 	%rs5, [%rd2+64];
	setp.le.u16 	%p3, %rs4, %rs5;
	@%p3 bra 	$L__BB4_5;
	ld.global.u32 	%r22, [%rd2+-4];
	ld.global.v2.u8 	{%rs23, %rs24}, [%rd2+2];
	ld.global.u32 	%r23, [%rd2+60];
	ld.global.v2.u8 	{%rs25, %rs26}, [%rd2+66];
	st.global.u32 	[%rd2+-4], %r23;
	st.global.u16 	[%rd2], %rs5;
	st.global.v2.u8 	[%rd2+2], {%rs25, %rs26};
	st.global.u32 	[%rd2+60], %r22;
	st.global.u16 	[%rd2+64], %rs4;
	st.global.v2.u8 	[%rd2+66], {%rs23, %rs24};
$L__BB4_5:
	cvt.s16.s8 	%rs27, %rs3;
	shr.u16 	%rs28, %rs27, 13;
	and.b16  	%rs29, %rs28, 3;
	add.s16 	%rs30, %rs3, %rs29;
	and.b16  	%rs31, %rs30, 252;
	sub.s16 	%rs32, %rs3, %rs31;
	cvt.u32.u16 	%r24, %rs32;
	cvt.s32.s8 	%r25, %r24;
	sub.s32 	%r26, %r2, %r25;
	mul.wide.s32 	%rd11, %r26, 8;
	add.s64 	%rd3, %rd1, %rd11;
	ld.global.u16 	%rs6, [%rd3];
	ld.global.u16 	%rs7, [%rd3+32];
	setp.le.u16 	%p4, %rs6, %rs7;
	@%p4 bra 	$L__BB4_7;
	ld.global.u32 	%r27, [%rd3+-4];
	ld.global.v2.u8 	{%rs33, %rs34}, [%rd3+2];
	ld.global.u32 	%r28, [%rd3+28];
	ld.global.v2.u8 	{%rs35, %rs36}, [%rd3+34];
	st.global.u32 	[%rd3+-4], %r28;
	st.global.u16 	[%rd3], %rs7;
	st.global.v2.u8 	[%rd3+2], {%rs35, %rs36};
	st.global.u32 	[%rd3+28], %r27;
	st.global.u16 	[%rd3+32], %rs6;
	st.global.v2.u8 	[%rd3+34], {%rs33, %rs34};
$L__BB4_7:
	and.b16  	%rs37, %rs3, 128;
	shr.u16 	%rs38, %rs37, 7;
	add.s16 	%rs39, %rs3, %rs38;
	and.b16  	%rs40, %rs39, -2;
	sub.s16 	%rs8, %rs3, %rs40;
	cvt.u32.u16 	%r29, %rs8;
	cvt.s32.s8 	%r30, %r29;
	sub.s32 	%r31, %r2, %r30;
	mul.wide.s32 	%rd12, %r31, 8;
	add.s64 	%rd4, %rd1, %rd12;
	ld.global.u16 	%rs9, [%rd4];
	ld.global.u16 	%rs10, [%rd4+16];
	setp.le.u16 	%p5, %rs9, %rs10;
	@%p5 bra 	$L__BB4_9;
	ld.global.u32 	%r32, [%rd4+-4];
	ld.global.v2.u8 	{%rs41, %rs42}, [%rd4+2];
	ld.global.u32 	%r33, [%rd4+12];
	ld.global.v2.u8 	{%rs43, %rs44}, [%rd4+18];
	st.global.u32 	[%rd4+-4], %r33;
	st.global.u16 	[%rd4], %rs10;
	st.global.v2.u8 	[%rd4+2], {%rs43, %rs44};
	st.global.u32 	[%rd4+12], %r32;
	st.global.u16 	[%rd4+16], %rs9;
	st.global.v2.u8 	[%rd4+18], {%rs41, %rs42};
$L__BB4_9:
	mul.wide.s32 	%rd13, %r30, 8;
	add.s64 	%rd5, %rd4, %rd13;
	ld.global.u16 	%rs11, [%rd5];
	ld.global.u16 	%rs12, [%rd5+8];
	setp.le.u16 	%p6, %rs11, %rs12;
	@%p6 bra 	$L__BB4_11;
	ld.global.u32 	%r36, [%rd5+-4];
	ld.global.v2.u8 	{%rs45, %rs46}, [%rd5+2];
	ld.global.u32 	%r37, [%rd5+4];
	ld.global.v2.u8 	{%rs47, %rs48}, [%rd5+10];
	st.global.u32 	[%rd5+-4], %r37;
	st.global.u16 	[%rd5], %rs12;
	st.global.v2.u8 	[%rd5+2], {%rs47, %rs48};
	st.global.u32 	[%rd5+4], %r36;
	st.global.u16 	[%rd5+8], %rs11;
	st.global.v2.u8 	[%rd5+10], {%rs45, %rs46};
$L__BB4_11:
	bar.sync 	0;
$L__BB4_12:
	ret;

}
	// .globl	_Z27bitonic_half_cleaner_KernelP12IndexHammingi
.visible .entry _Z27bitonic_half_cleaner_KernelP12IndexHammingi(
	.param .u64 .ptr .align 1 _Z27bitonic_half_cleaner_KernelP12IndexHammingi_param_0,
	.param .u32 _Z27bitonic_half_cleaner_KernelP12IndexHammingi_param_1
)
{
	.reg .pred 	%p<3>;
	.reg .b16 	%rs<7>;
	.reg .b32 	%r<15>;
	.reg .b64 	%rd<8>;

	ld.param.u64 	%rd3, [_Z27bitonic_half_cleaner_KernelP12IndexHammingi_param_0];
	ld.param.u32 	%r2, [_Z27bitonic_half_cleaner_KernelP12IndexHammingi_param_1];
	mov.u32 	%r3, %tid.x;
	mov.u32 	%r4, %ctaid.x;
	mov.u32 	%r5, %ntid.x;
	mad.lo.s32 	%r1, %r4, %r5, %r3;
	setp.gt.s32 	%p1, %r1, 127;
	@%p1 bra 	$L__BB5_4;
	cvta.to.global.u64 	%rd4, %rd3;
	shr.u32 	%r6, %r2, 31;
	add.s32 	%r7, %r2, %r6;
	shr.s32 	%r8, %r7, 1;
	div.s32 	%r9, %r1, %r8;
	mul.lo.s32 	%r10, %r9, %r8;
	sub.s32 	%r11, %r1, %r10;
	mad.lo.s32 	%r12, %r9, %r2, %r11;
	mul.wide.s32 	%rd5, %r12, 8;
	add.s64 	%rd6, %rd4, %rd5;
	add.s64 	%rd1, %rd6, 4;
	ld.global.u16 	%rs1, [%rd6+4];
	mul.wide.s32 	%rd7, %r8, 8;
	add.s64 	%rd2, %rd1, %rd7;
	ld.global.u16 	%rs2, [%rd2];
	setp.le.u16 	%p2, %rs1, %rs2;
	@%p2 bra 	$L__BB5_3;
	ld.global.u32 	%r13, [%rd1+-4];
	ld.global.v2.u8 	{%rs3, %rs4}, [%rd1+2];
	ld.global.u32 	%r14, [%rd2+-4];
	ld.global.v2.u8 	{%rs5, %rs6}, [%rd2+2];
	st.global.u32 	[%rd1+-4], %r14;
	st.global.u16 	[%rd1], %rs2;
	st.global.v2.u8 	[%rd1+2], {%rs5, %rs6};
	st.global.u32 	[%rd2+-4], %r13;
	st.global.u16 	[%rd2], %rs1;
	st.global.v2.u8 	[%rd2+2], {%rs3, %rs4};
$L__BB5_3:
	bar.sync 	0;
$L__BB5_4:
	ret;

}


// ===== COMPILED SASS (sm_100) =====

	.target	sm_100

	.elftype	@"ET_EXEC"


//--------------------- .note.nv.tkinfo           --------------------------
	.section	.note.nv.tkinfo,"",@"SHT_NOTE"
	.sectionflags	@"SHF_NOTE_NV_TKINFO"
	.tkinfo
        /*0018*/ 	.word	0x00000002
        /*0030*/ 	.string	""
        /*0030*/ 	.string	"ptxas"
        /*0030*/ 	.string	"Cuda compilation tools, release 13.0, V13.0.88"
        /*0030*/ 	.string	"Build cuda_13.0.r13.0/compiler.36424714_0"
        /*0030*/ 	.string	"-arch sm_100 -m 64 "



//--------------------- .note.nv.cuinfo           --------------------------
	.section	.note.nv.cuinfo,"",@"SHT_NOTE"
	.sectionflags	@"SHF_NOTE_NV_CUINFO"
        /*0018*/ 	.short	0x0002
        /*001a*/ 	.short	0x0064
        /*001c*/ 	.short	0x0082
	.zero		2


//--------------------- .nv.info                  --------------------------
	.section	.nv.info,"",@"SHT_CUDA_INFO"
	.align	4


	//----- nvinfo : EIATTR_REGCOUNT
	.align		4
        /*0000*/ 	.byte	0x04, 0x2f
        /*0002*/ 	.short	(.L_1 - .L_0)
	.align		4
.L_0:
        /*0004*/ 	.word	index@(_Z22calc_HammingDis_KernelP8HashCodeS0_P12IndexHamming)
        /*0008*/ 	.word	0x00000020


	//----- nvinfo : EIATTR_FRAME_SIZE
	.align		4
.L_1:
        /*000c*/ 	.byte	0x04, 0x11
        /*000e*/ 	.short	(.L_3 - .L_2)
	.align		4
.L_2:
        /*0010*/ 	.word	index@(_Z22calc_HammingDis_KernelP8HashCodeS0_P12IndexHamming)
        /*0014*/ 	.word	0x00000000


	//----- nvinfo : EIATTR_REGCOUNT
	.align		4
.L_3:
        /*0018*/ 	.byte	0x04, 0x2f
        /*001a*/ 	.short	(.L_5 - .L_4)
	.align		4
.L_4:
        /*001c*/ 	.word	index@(_Z20bitonic_merge_KernelP12IndexHammingi)
        /*0020*/ 	.word	0x00000012


	//----- nvinfo : EIATTR_FRAME_SIZE
	.align		4
.L_5:
        /*0024*/ 	.byte	0x04, 0x11
        /*0026*/ 	.short	(.L_7 - .L_6)
	.align		4
.L_6:
        /*0028*/ 	.word	index@(_Z20bitonic_merge_KernelP12IndexHammingi)
        /*002c*/ 	.word	0x00000000


	//----- nvinfo : EIATTR_REGCOUNT
	.align		4
.L_7:
        /*0030*/ 	.byte	0x04, 0x2f
        /*0032*/ 	.short	(.L_9 - .L_8)
	.align		4
.L_8:
        /*0034*/ 	.word	index@(_Z14head_tail_sortP12IndexHammingi)
        /*0038*/ 	.word	0x0000000e


	//----- nvinfo : EIATTR_FRAME_SIZE
	.align		4
.L_9:
        /*003c*/ 	.byte	0x04, 0x11
        /*003e*/ 	.short	(.L_11 - .L_10)
	.align		4
.L_10:
        /*0040*/ 	.word	index@(_Z14head_tail_sortP12IndexHammingi)
        /*0044*/ 	.word	0x00000000


	//----- nvinfo : EIATTR_REGCOUNT
	.align		4
.L_11:
        /*0048*/ 	.byte	0x04, 0x2f
        /*004a*/ 	.short	(.L_13 - .L_12)
	.align		4
.L_12:
        /*004c*/ 	.word	index@(_Z21head_tail_sort_singleP12IndexHammingi)
        /*0050*/ 	.word	0x00000012


	//----- nvinfo : EIATTR_FRAME_SIZE
	.align		4
.L_13:
        /*0054*/ 	.byte	0x04, 0x11
        /*0056*/ 	.short	(.L_15 - .L_14)
	.align		4
.L_14:
        /*0058*/ 	.word	index@(_Z21head_tail_sort_singleP12IndexHammingi)
        /*005c*/ 	.word	0x00000000


	//----- nvinfo : EIATTR_REGCOUNT
	.align		4
.L_15:
        /*0060*/ 	.byte	0x04, 0x2f
        /*0062*/ 	.short	(.L_17 - .L_16)
	.align		4
.L_16:
        /*0064*/ 	.word	index@(_Z17head_choosen_sortP12IndexHammingi)
        /*0068*/ 	.word	0x00000018


	//----- nvinfo : EIATTR_FRAME_SIZE
	.align		4
.L_17:
        /*006c*/ 	.byte	0x04, 0x11
        /*006e*/ 	.short	(.L_19 - .L_18)
	.align		4
.L_18:
        /*0070*/ 	.word	index@(_Z17head_choosen_sortP12IndexHammingi)
        /*0074*/ 	.word	0x00000000


	//----- nvinfo : EIATTR_REGCOUNT
	.align		4
.L_19:
        /*0078*/ 	.byte	0x04, 0x2f
        /*007a*/ 	.short	(.L_21 - .L_20)
	.align		4
.L_20:
        /*007c*/ 	.word	index@(_Z27bitonic_half_cleaner_KernelP12IndexHammingi)
        /*0080*/ 	.word	0x00000012


	//----- nvinfo : EIATTR_FRAME_SIZE
	.align		4
.L_21:
        /*0084*/ 	.byte	0x04, 0x11
        /*0086*/ 	.short	(.L_23 - .L_22)
	.align		4
.L_22:
        /*0088*/ 	.word	index@(_Z27bitonic_half_cleaner_KernelP12IndexHammingi)
        /*008c*/ 	.word	0x00000000


	//----- nvinfo : EIATTR_MIN_STACK_SIZE
	.align		4
.L_23:
        /*0090*/ 	.byte	0x04, 0x12
        /*0092*/ 	.short	(.L_25 - .L_24)
	.align		4
.L_24:
        /*0094*/ 	.word	index@(_Z27bitonic_half_cleaner_KernelP12IndexHammingi)
        /*0098*/ 	.word	0x00000000


	//----- nvinfo : EIATTR_MIN_STACK_SIZE
	.align		4
.L_25:
        /*009c*/ 	.byte	0x04, 0x12
        /*009e*/ 	.short	(.L_27 - .L_26)
	.align		4
.L_26:
        /*00a0*/ 	.word	index@(_Z17head_choosen_sortP12IndexHammingi)
        /*00a4*/ 	.word	0x00000000


	//----- nvinfo : EIATTR_MIN_STACK_SIZE
	.align		4
.L_27:
        /*00a8*/ 	.byte	0x04, 0x12
        /*00aa*/ 	.short	(.L_29 - .L_28)
	.align		4
.L_28:
        /*00ac*/ 	.word	index@(_Z21head_tail_sort_singleP12IndexHammingi)
        /*00b0*/ 	.word	0x00000000


	//----- nvinfo : EIATTR_MIN_STACK_SIZE
	.align		4
.L_29:
        /*00b4*/ 	.byte	0x04, 0x12
        /*00b6*/ 	.short	(.L_31 - .L_30)
	.align		4
.L_30:
        /*00b8*/ 	.word	index@(_Z14head_tail_sortP12IndexHammingi)
        /*00bc*/ 	.word	0x00000000


	//----- nvinfo : EIATTR_MIN_STACK_SIZE
	.align		4
.L_31:
        /*00c0*/ 	.byte	0x04, 0x12
        /*00c2*/ 	.short	(.L_33 - .L_32)
	.align		4
.L_32:
        /*00c4*/ 	.word	index@(_Z20bitonic_merge_KernelP12IndexHammingi)
        /*00c8*/ 	.word	0x00000000


	//----- nvinfo : EIATTR_MIN_STACK_SIZE
	.align		4
.L_33:
        /*00cc*/ 	.byte	0x04, 0x12
        /*00ce*/ 	.short	(.L_35 - .L_34)
	.align		4
.L_34:
        /*00d0*/ 	.word	index@(_Z22calc_HammingDis_KernelP8HashCodeS0_P12IndexHamming)
        /*00d4*/ 	.word	0x00000000
.L_35:


//--------------------- .nv.compat                --------------------------
	.section	.nv.compat,"",@"SHT_CUDA_COMPAT_INFO"
	.align	4
        /*0000*/ 	.byte	0x02, 0x09, 0x00, 0x00, 0x02, 0x02, 0x01, 0x00, 0x02, 0x05, 0x05, 0x00, 0x03, 0x07, 0x01, 0x01
        /*0010*/ 	.byte	0x02, 0x03, 0x00, 0x00, 0x02, 0x06, 0x01, 0x00, 0x04, 0x0b, 0x08, 0x00, 0x09, 0x00, 0x00, 0x00
        /*0020*/ 	.byte	0x00, 0x00, 0x00, 0x00


//--------------------- .nv.info._Z27bitonic_half_cleaner_KernelP12IndexHammingi --------------------------
	.section	.nv.info._Z27bitonic_half_cleaner_KernelP12IndexHammingi,"",@"SHT_CUDA_INFO"
	.sectionflags	@""
	.align	4


	//----- nvinfo : EIATTR_CUDA_API_VERSION
	.align		4
        /*0000*/ 	.byte	0x04, 0x37
        /*0002*/ 	.short	(.L_37 - .L_36)
.L_36:
        /*0004*/ 	.word	0x00000082


	//----- nvinfo : EIATTR_KPARAM_INFO
	.align		4
.L_37:
        /*0008*/ 	.byte	0x04, 0x17
        /*000a*/ 	.short	(.L_39 - .L_38)
.L_38:
        /*000c*/ 	.word	0x00000000
        /*0010*/ 	.short	0x0001
        /*0012*/ 	.short	0x0008
        /*0014*/ 	.byte	0x00, 0xf0, 0x11, 0x00


	//----- nvinfo : EIATTR_KPARAM_INFO
	.align		4
.L_39:
        /*0018*/ 	.byte	0x04, 0x17
        /*001a*/ 	.short	(.L_41 - .L_40)
.L_40:
        /*001c*/ 	.word	0x00000000
        /*0020*/ 	.short	0x0000
        /*0022*/ 	.short	0x0000
        /*0024*/ 	.byte	0x00, 0xf5, 0x21, 0x00


	//----- nvinfo : EIATTR_SPARSE_MMA_MASK
	.align		4
.L_41:
        /*0028*/ 	.byte	0x03, 0x50
        /*002a*/ 	.short	0x0000


	//----- nvinfo : EIATTR_MAXREG_COUNT
	.align		4
        /*002c*/ 	.byte	0x03, 0x1b
        /*002e*/ 	.short	0x00ff


	//----- nvinfo : EIATTR_NUM_BARRIERS
	.align		4
        /*0030*/ 	.byte	0x02, 0x4c
        /*0032*/ 	.byte	0x01
	.zero		1


	//----- nvinfo : EIATTR_MERCURY_ISA_VERSION
	.align		4
        /*0034*/ 	.byte	0x03, 0x5f
        /*0036*/ 	.short	0x0101


	//----- nvinfo : EIATTR_VRC_CTA_INIT_COUNT
	.align		4
        /*0038*/ 	.byte	0x02, 0x4a
	.zero		1
	.zero		1


	//----- nvinfo : EIATTR_EXIT_INSTR_OFFSETS
	.align		4
        /*003c*/ 	.byte	0x04, 0x1c
        /*003e*/ 	.short	(.L_43 - .L_42)


	//   ....[0]....
.L_42:
        /*0040*/ 	.word	0x00000060


	//   ....[1]....
        /*0044*/ 	.word	0x00000400


	//----- nvinfo : EIATTR_CRS_STACK_SIZE
	.align		4
.L_43:
        /*0048*/ 	.byte	0x04, 0x1e
        /*004a*/ 	.short	(.L_45 - .L_44)
.L_44:
        /*004c*/ 	.word	0x00000000


	//----- nvinfo : EIATTR_CBANK_PARAM_SIZE
	.align		4
.L_45:
        /*0050*/ 	.byte	0x03, 0x19
        /*0052*/ 	.short	0x000c


	//----- nvinfo : EIATTR_PARAM_CBANK
	.align		4
        /*0054*/ 	.byte	0x04, 0x0a
        /*0056*/ 	.short	(.L_47 - .L_46)
	.align		4
.L_46:
        /*0058*/ 	.word	index@(.nv.constant0._Z27bitonic_half_cleaner_KernelP12IndexHammingi)
        /*005c*/ 	.short	0x0380
        /*005e*/ 	.short	0x000c


	//----- nvinfo : EIATTR_SW_WAR
	.align		4
.L_47:
        /*0060*/ 	.byte	0x04, 0x36
        /*0062*/ 	.short	(.L_49 - .L_48)
.L_48:
        /*0064*/ 	.word	0x00000008
.L_49:


//--------------------- .nv.info._Z17head_choosen_sortP12IndexHammingi --------------------------
	.section	.nv.info._Z17head_choosen_sortP12IndexHammingi,"",@"SHT_CUDA_INFO"
	.sectionflags	@""
	.align	4


	//----- nvinfo : EIATTR_CUDA_API_VERSION
	.align		4
        /*0000*/ 	.byte	0x04, 0x37
        /*0002*/ 	.short	(.L_51 - .L_50)
.L_50:
        /*0004*/ 	.word	0x00000082


	//----- nvinfo : EIATTR_KPARAM_INFO
	.align		4
.L_51:
        /*0008*/ 	.byte	0x04, 0x17
        /*000a*/ 	.short	(.L_53 - .L_52)
.L_52:
        /*000c*/ 	.word	0x00000000
        /*0010*/ 	.short	0x0001
        /*0012*/ 	.short	0x0008
        /*0014*/ 	.byte	0x00, 0xf0, 0x11, 0x00


	//----- nvinfo : EIATTR_KPARAM_INFO
	.align		4
.L_53:
        /*0018*/ 	.byte	0x04, 0x17
        /*001a*/ 	.short	(.L_55 - .L_54)
.L_54:
        /*001c*/ 	.word	0x00000000
        /*0020*/ 	.short	0x0000
        /*0022*/ 	.short	0x0000
        /*0024*/ 	.byte	0x00, 0xf5, 0x21, 0x00


	//----- nvinfo : EIATTR_SPARSE_MMA_MASK
	.align		4
.L_55:
        /*0028*/ 	.byte	0x03, 0x50
        /*002a*/ 	.short	0x0000


	//----- nvinfo : EIATTR_MAXREG_COUNT
	.align		4
        /*002c*/ 	.byte	0x03, 0x1b
        /*002e*/ 	.short	0x00ff


	//----- nvinfo : EIATTR_NUM_BARRIERS
	.align		4
        /*0030*/ 	.byte	0x02, 0x4c
        /*0032*/ 	.byte	0x01
	.zero		1


	//----- nvinfo : EIATTR_MERCURY_ISA_VERSION
	.align		4
        /*0034*/ 	.byte	0x03, 0x5f
        /*0036*/ 	.short	0x0101


	//----- nvinfo : EIATTR_VRC_CTA_INIT_COUNT
	.align		4
        /*0038*/ 	.byte	0x02, 0x4a
	.zero		1
	.zero		1


	//----- nvinfo : EIATTR_EXIT_INSTR_OFFSETS
	.align		4
        /*003c*/ 	.byte	0x04, 0x1c
        /*003e*/ 	.short	(.L_57 - .L_56)


	//   ....[0]....
.L_56:
        /*0040*/ 	.word	0x000001f0


	//   ....[1]....
        /*0044*/ 	.word	0x000009e0


	//----- nvinfo : EIATTR_CRS_STACK_SIZE
	.align		4
.L_57:
        /*0048*/ 	.byte	0x04, 0x1e
        /*004a*/ 	.short	(.L_59 - .L_58)
.L_58:
        /*004c*/ 	.word	0x00000000


	//----- nvinfo : EIATTR_CBANK_PARAM_SIZE
	.align		4
.L_59:
        /*0050*/ 	.byte	0x03, 0x19
        /*0052*/ 	.short	0x000c


	//----- nvinfo : EIATTR_PARAM_CBANK
	.align		4
        /*0054*/ 	.byte	0x04, 0x0a
        /*0056*/ 	.short	(.L_61 - .L_60)
	.align		4
.L_60:
        /*0058*/ 	.word	index@(.nv.constant0._Z17head_choosen_sortP12IndexHammingi)
        /*005c*/ 	.short	0x0380
        /*005e*/ 	.short	0x000c


	//----- nvinfo : EIATTR_SW_WAR
	.align		4
.L_61:
        /*0060*/ 	.byte	0x04, 0x36
        /*0062*/ 	.short	(.L_63 - .L_62)
.L_62:
        /*0064*/ 	.word	0x00000008
.L_63:


//--------------------- .nv.info._Z21head_tail_sort_singleP12IndexHammingi --------------------------
	.section	.nv.info._Z21head_tail_sort_singleP12IndexHammingi,"",@"SHT_CUDA_INFO"
	.sectionflags	@""
	.align	4


	//----- nvinfo : EIATTR_CUDA_API_VERSION
	.align		4
        /*0000*/ 	.byte	0x04, 0x37
        /*0002*/ 	.short	(.L_65 - .L_64)
.L_64:
        /*0004*/ 	.word	0x00000082


	//----- nvinfo : EIATTR_KPARAM_INFO
	.align		4
.L_65:
        /*0008*/ 	.byte	0x04, 0x17
        /*000a*/ 	.short	(.L_67 - .L_66)
.L_66:
        /*000c*/ 	.word	0x00000000
        /*0010*/ 	.short	0x0001
        /*0012*/ 	.short	0x0008
        /*0014*/ 	.byte	0x00, 0xf0, 0x11, 0x00


	//----- nvinfo : EIATTR_KPARAM_INFO
	.align		4
.L_67:
        /*0018*/ 	.byte	0x04, 0x17
        /*001a*/ 	.short	(.L_69 - .L_68)
.L_68:
        /*001c*/ 	.word	0x00000000
        /*0020*/ 	.short	0x0000
        /*0022*/ 	.short	0x0000
        /*0024*/ 	.byte	0x00, 0xf5, 0x21, 0x00


	//----- nvinfo : EIATTR_SPARSE_MMA_MASK
	.align		4
.L_69:
        /*0028*/ 	.byte	0x03, 0x50
        /*002a*/ 	.short	0x0000


	//----- nvinfo : EIATTR_MAXREG_COUNT
	.align		4
        /*002c*/ 	.byte	0x03, 0x1b
        /*002e*/ 	.short	0x00ff


	//----- nvinfo : EIATTR_MERCURY_ISA_VERSION
	.align		4
        /*0030*/ 	.byte	0x03, 0x5f
        /*0032*/ 	.short	0x0101


	//----- nvinfo : EIATTR_VRC_CTA_INIT_COUNT
	.align		4
        /*0034*/ 	.byte	0x02, 0x4a
	.zero		1
	.zero		1


	//----- nvinfo : EIATTR_EXIT_INSTR_OFFSETS
	.align		4
        /*0038*/ 	.byte	0x04, 0x1c
        /*003a*/ 	.short	(.L_71 - .L_70)


	//   ....[0]....
.L_70:
        /*003c*/ 	.word	0x000001f0


	//   ....[1]....
        /*0040*/ 	.word	0x000002e0


	//   ....[2]....
        /*0044*/ 	.word	0x00000380


	//   ....[3]....
        /*0048*/ 	.word	0x00000420


	//   ....[4]....
        /*004c*/ 	.word	0x000004c0


	//   ....[5]....
        /*0050*/ 	.word	0x00000560


	//   ....[6]....
        /*0054*/ 	.word	0x00000600


	//   ....[7]....
        /*0058*/ 	.word	0x000006a0


	//   ....[8]....
        /*005c*/ 	.word	0x00000740


	//   ....[9]....
        /*0060*/ 	.word	0x000007e0


	//----- nvinfo : EIATTR_CBANK_PARAM_SIZE
	.align		4
.L_71:
        /*0064*/ 	.byte	0x03, 0x19
        /*0066*/ 	.short	0x000c


	//----- nvinfo : EIATTR_PARAM_CBANK
	.align		4
        /*0068*/ 	.byte	0x04, 0x0a
        /*006a*/ 	.short	(.L_73 - .L_72)
	.align		4
.L_72:
        /*006c*/ 	.word	index@(.nv.constant0._Z21head_tail_sort_singleP12IndexHammingi)
        /*0070*/ 	.short	0x0380
        /*0072*/ 	.short	0x000c


	//----- nvinfo : EIATTR_SW_WAR
	.align		4
.L_73:
        /*0074*/ 	.byte	0x04, 0x36
        /*0076*/ 	.short	(.L_75 - .L_74)
.L_74:
        /*0078*/ 	.word	0x00000008
.L_75:


//--------------------- .nv.info._Z14head_tail_sortP12IndexHammingi --------------------------
	.section	.nv.info._Z14head_tail_sortP12IndexHammingi,"",@"SHT_CUDA_INFO"
	.sectionflags	@""
	.align	4


	//----- nvinfo : EIATTR_CUDA_API_VERSION
	.align		4
        /*0000*/ 	.byte	0x04, 0x37
        /*0002*/ 	.short	(.L_77 - .L_76)
.L_76:
        /*0004*/ 	.word	0x00000082


	//----- nvinfo : EIATTR_KPARAM_INFO
	.align		4
.L_77:
        /*0008*/ 	.byte	0x04, 0x17
        /*000a*/ 	.short	(.L_79 - .L_78)
.L_78:
        /*000c*/ 	.word	0x00000000
        /*0010*/ 	.short	0x0001
        /*0012*/ 	.short	0x0008
        /*0014*/ 	.byte	0x00, 0xf0, 0x11, 0x00


	//----- nvinfo : EIATTR_KPARAM_INFO
	.align		4
.L_79:
        /*0018*/ 	.byte	0x04, 0x17
        /*001a*/ 	.short	(.L_81 - .L_80)
.L_80:
        /*001c*/ 	.word	0x00000000
        /*0020*/ 	.short	0x0000
        /*0022*/ 	.short	0x0000
        /*0024*/ 	.byte	0x00, 0xf5, 0x21, 0x00


	//----- nvinfo : EIATTR_SPARSE_MMA_MASK
	.align		4
.L_81:
        /*0028*/ 	.byte	0x03, 0x50
        /*002a*/ 	.short	0x0000


	//----- nvinfo : EIATTR_MAXREG_COUNT
	.align		4
        /*002c*/ 	.byte	0x03, 0x1b
        /*002e*/ 	.short	0x00ff


	//----- nvinfo : EIATTR_NUM_BARRIERS
	.align		4
        /*0030*/ 	.byte	0x02, 0x4c
        /*0032*/ 	.byte	0x01
	.zero		1


	//----- nvinfo : EIATTR_MERCURY_ISA_VERSION
	.align		4
        /*0034*/ 	.byte	0x03, 0x5f
        /*0036*/ 	.short	0x0101


	//----- nvinfo : EIATTR_VRC_CTA_INIT_COUNT
	.align		4
        /*0038*/ 	.byte	0x02, 0x4a
	.zero		1
	.zero		1


	//----- nvinfo : EIATTR_EXIT_INSTR_OFFSETS
	.align		4
        /*003c*/ 	.byte	0x04, 0x1c
        /*003e*/ 	.short	(.L_83 - .L_82)


	//   ....[0]....
.L_82:
        /*0040*/ 	.word	0x000001d0


	//   ....[1]....
        /*0044*/ 	.word	0x00000390


	//----- nvinfo : EIATTR_CRS_STACK_SIZE
	.align		4
.L_83:
        /*0048*/ 	.byte	0x04, 0x1e
        /*004a*/ 	.short	(.L_85 - .L_84)
.L_84:
        /*004c*/ 	.word	0x00000000


	//----- nvinfo : EIATTR_CBANK_PARAM_SIZE
	.align		4
.L_85:
        /*0050*/ 	.byte	0x03, 0x19
        /*0052*/ 	.short	0x000c


	//----- nvinfo : EIATTR_PARAM_CBANK
	.align		4
        /*0054*/ 	.byte	0x04, 0x0a
        /*0056*/ 	.short	(.L_87 - .L_86)
	.align		4
.L_86:
        /*0058*/ 	.word	index@(.nv.constant0._Z14head_tail_sortP12IndexHammingi)
        /*005c*/ 	.short	0x0380
        /*005e*/ 	.short	0x000c


	//----- nvinfo : EIATTR_SW_WAR
	.align		4
.L_87:
        /*0060*/ 	.byte	0x04, 0x36
        /*0062*/ 	.short	(.L_89 - .L_88)
.L_88:
        /*0064*/ 	.word	0x00000008
.L_89:


//--------------------- .nv.info._Z20bitonic_merge_KernelP12IndexHammingi --------------------------
	.section	.nv.info._Z20bitonic_merge_KernelP12IndexHammingi,"",@"SHT_CUDA_INFO"
	.sectionflags	@""
	.align	4


	//----- nvinfo : EIATTR_CUDA_API_VERSION
	.align		4
        /*0000*/ 	.byte	0x04, 0x37
        /*0002*/ 	.short	(.L_91 - .L_90)
.L_90:
        /*0004*/ 	.word	0x00000082


	//----- nvinfo : EIATTR_KPARAM_INFO
	.align		4
.L_91:
        /*0008*/ 	.byte	0x04, 0x17
        /*000a*/ 	.short	(.L_93 - .L_92)
.L_92:
        /*000c*/ 	.word	0x00000000
        /*0010*/ 	.short	0x0001
        /*0012*/ 	.short	0x0008
        /*0014*/ 	.byte	0x00, 0xf0, 0x11, 0x00


	//----- nvinfo : EIATTR_KPARAM_INFO
	.align		4
.L_93:
        /*0018*/ 	.byte	0x04, 0x17
        /*001a*/ 	.short	(.L_95 - .L_94)
.L_94:
        /*001c*/ 	.word	0x00000000
        /*0020*/ 	.short	0x0000
        /*0022*/ 	.short	0x0000
        /*0024*/ 	.byte	0x00, 0xf5, 0x21, 0x00


	//----- nvinfo : EIATTR_SPARSE_MMA_MASK
	.align		4
.L_95:
        /*0028*/ 	.byte	0x03, 0x50
        /*002a*/ 	.short	0x0000


	//----- nvinfo : EIATTR_MAXREG_COUNT
	.align		4
        /*002c*/ 	.byte	0x03, 0x1b
        /*002e*/ 	.short	0x00ff


	//----- nvinfo : EIATTR_NUM_BARRIERS
	.align		4
        /*0030*/ 	.byte	0x02, 0x4c
        /*0032*/ 	.byte	0x01
	.zero		1


	//----- nvinfo : EIATTR_MERCURY_ISA_VERSION
	.align		4
        /*0034*/ 	.byte	0x03, 0x5f
        /*0036*/ 	.short	0x0101


	//----- nvinfo : EIATTR_VRC_CTA_INIT_COUNT
	.align		4
        /*0038*/ 	.byte	0x02, 0x4a
	.zero		1
	.zero		1


	//----- nvinfo : EIATTR_EXIT_INSTR_OFFSETS
	.align		4
        /*003c*/ 	.byte	0x04, 0x1c
        /*003e*/ 	.short	(.L_97 - .L_96)


	//   ....[0]....
.L_96:
        /*0040*/ 	.word	0x00000060


	//   ....[1]....
        /*0044*/ 	.word	0x00000410


	//----- nvinfo : EIATTR_CRS_STACK_SIZE
	.align		4
.L_97:
        /*0048*/ 	.byte	0x04, 0x1e
        /*004a*/ 	.short	(.L_99 - .L_98)
.L_98:
        /*004c*/ 	.word	0x00000000


	//----- nvinfo : EIATTR_CBANK_PARAM_SIZE
	.align		4
.L_99:
        /*0050*/ 	.byte	0x03, 0x19
        /*0052*/ 	.short	0x000c


	//----- nvinfo : EIATTR_PARAM_CBANK
	.align		4
        /*0054*/ 	.byte	0x04, 0x0a
        /*0056*/ 	.short	(.L_101 - .L_100)
	.align		4
.L_100:
        /*0058*/ 	.word	index@(.nv.constant0._Z20bitonic_merge_KernelP12IndexHammingi)
        /*005c*/ 	.short	0x0380
        /*005e*/ 	.short	0x000c


	//----- nvinfo : EIATTR_SW_WAR
	.align		4
.L_101:
        /*0060*/ 	.byte	0x04, 0x36
        /*0062*/ 	.short	(.L_103 - .L_102)
.L_102:
        /*0064*/ 	.word	0x00000008
.L_103:


//--------------------- .nv.info._Z22calc_HammingDis_KernelP8HashCodeS0_P12IndexHamming --------------------------
	.section	.nv.info._Z22calc_HammingDis_KernelP8HashCodeS0_P12IndexHamming,"",@"SHT_CUDA_INFO"
	.sectionflags	@""
	.align	4


	//----- nvinfo : EIATTR_CUDA_API_VERSION
	.align		4
        /*0000*/ 	.byte	0x04, 0x37
        /*0002*/ 	.short	(.L_105 - .L_104)
.L_104:
        /*0004*/ 	.word	0x00000082


	//----- nvinfo : EIATTR_KPARAM_INFO
	.align		4
.L_105:
        /*0008*/ 	.byte	0x04, 0x17
        /*000a*/ 	.short	(.L_107 - .L_106)
.L_106:
        /*000c*/ 	.word	0x00000000
        /*0010*/ 	.short	0x0002
        /*0012*/ 	.short	0x0010
        /*0014*/ 	.byte	0x00, 0xf5, 0x21, 0x00


	//----- nvinfo : EIATTR_KPARAM_INFO
	.align		4
.L_107:
        /*0018*/ 	.byte	0x04, 0x17
        /*001a*/ 	.short	(.L_109 - .L_108)
.L_108:
        /*001c*/ 	.word	0x00000000
        /*0020*/ 	.short	0x0001
        /*0022*/ 	.short	0x0008
        /*0024*/ 	.byte	0x00, 0xf5, 0x21, 0x00


	//----- nvinfo : EIATTR_KPARAM_INFO
	.align		4
.L_109:
        /*0028*/ 	.byte	0x04, 0x17
        /*002a*/ 	.short	(.L_111 - .L_110)
.L_110:
        /*002c*/ 	.word	0x00000000
        /*0030*/ 	.short	0x0000
        /*0032*/ 	.short	0x0000
        /*0034*/ 	.byte	0x00, 0xf5, 0x21, 0x00


	//----- nvinfo : EIATTR_SPARSE_MMA_MASK
	.align		4
.L_111:
        /*0038*/ 	.byte	0x03, 0x50
        /*003a*/ 	.short	0x0000


	//----- nvinfo : EIATTR_MAXREG_COUNT
	.align		4
        /*003c*/ 	.byte	0x03, 0x1b
        /*003e*/ 	.short	0x00ff


	//----- nvinfo : EIATTR_NUM_BARRIERS
	.align		4
        /*0040*/ 	.byte	0x02, 0x4c
        /*0042*/ 	.byte	0x01
	.zero		1


	//----- nvinfo : EIATTR_MERCURY_ISA_VERSION
	.align		4
        /*0044*/ 	.byte	0x03, 0x5f
        /*0046*/ 	.short	0x0101


	//----- nvinfo : EIATTR_VRC_CTA_INIT_COUNT
	.align		4
        /*0048*/ 	.byte	0x02, 0x4a
	.zero		1
	.zero		1


	//----- nvinfo : EIATTR_EXIT_INSTR_OFFSETS
	.align		4
        /*004c*/ 	.byte	0x04, 0x1c
        /*004e*/ 	.short	(.L_113 - .L_112)


	//   ....[0]....
.L_112:
        /*0050*/ 	.word	0x00000060


	//   ....[1]....
        /*0054*/ 	.word	0x00000480


	//----- nvinfo : EIATTR_CBANK_PARAM_SIZE
	.align		4
.L_113:
        /*0058*/ 	.byte	0x03, 0x19
        /*005a*/ 	.short	0x0018


	//----- nvinfo : EIATTR_PARAM_CBANK
	.align		4
        /*005c*/ 	.byte	0x04, 0x0a
        /*005e*/ 	.short	(.L_115 - .L_114)
	.align		4
.L_114:
        /*0060*/ 	.word	index@(.nv.constant0._Z22calc_HammingDis_KernelP8HashCodeS0_P12IndexHamming)
        /*0064*/ 	.short	0x0380
        /*0066*/ 	.short	0x0018


	//----- nvinfo : EIATTR_SW_WAR
	.align		4
.L_115:
        /*0068*/ 	.byte	0x04, 0x36
        /*006a*/ 	.short	(.L_117 - .L_116)
.L_116:
        /*006c*/ 	.word	0x00000008
.L_117:


//--------------------- .nv.callgraph             --------------------------
	.section	.nv.callgraph,"",@"SHT_CUDA_CALLGRAPH"
	.align	4
	.sectionentsize	8
	.align		4
        /*0000*/ 	.word	0x00000000
	.align		4
        /*0004*/ 	.word	0xffffffff
	.align		4
        /*0008*/ 	.word	0x00000000
	.align		4
        /*000c*/ 	.word	0xfffffffe
	.align		4
        /*0010*/ 	.word	0x00000000
	.align		4
        /*0014*/ 	.word	0xfffffffd
	.align		4
        /*0018*/ 	.word	0x00000000
	.align		4
        /*001c*/ 	.word	0xfffffffc


//--------------------- .text._Z27bitonic_half_cleaner_KernelP12IndexHammingi --------------------------
	.section	.text._Z27bitonic_half_cleaner_KernelP12IndexHammingi,"ax",@progbits
	.align	128
        .global         _Z27bitonic_half_cleaner_KernelP12IndexHammingi
        .type           _Z27bitonic_half_cleaner_KernelP12IndexHammingi,@function
        .size           _Z27bitonic_half_cleaner_KernelP12IndexHammingi,(.L_x_15 - _Z27bitonic_half_cleaner_KernelP12IndexHammingi)
        .other          _Z27bitonic_half_cleaner_KernelP12IndexHammingi,@"STO_CUDA_ENTRY STV_DEFAULT"
_Z27bitonic_half_cleaner_KernelP12IndexHammingi:
.text._Z27bitonic_half_cleaner_KernelP12IndexHammingi:
[----:B------:R-:W-:Y:S01]  /*0000*/  LDC R1, c[0x0][0x37c] ;  /* 0x0000df00ff017b82 */ /* 0x000fe20000000800 */
[----:B------:R-:W0:Y:S07]  /*0010*/  S2R R5, SR_TID.X ;  /* 0x0000000000057919 */ /* 0x000e2e0000002100 */
[----:B------:R-:W0:Y:S08]  /*0020*/  S2UR UR4, SR_CTAID.X ;  /* 0x00000000000479c3 */ /* 0x000e300000002500 */
[----:B------:R-:W0:Y:S02]  /*0030*/  LDC R0, c[0x0][0x360] ;  /* 0x0000d800ff007b82 */ /* 0x000e240000000800 */
[----:B0-----:R-:W-:-:S05]  /*0040*/  IMAD R5, R0, UR4, R5 ;  /* 0x0000000400057c24 */ /* 0x001fca000f8e0205 */
[----:B------:R-:W-:-:S13]  /*0050*/  ISETP.GT.AND P0, PT, R5, 0x7f, PT ;  /* 0x0000007f0500780c */ /* 0x000fda0003f04270 */
[----:B------:R-:W-:Y:S05]  /*0060*/  @P0 EXIT ;  /* 0x000000000000094d */ /* 0x000fea0003800000 */
[----:B------:R-:W0:Y:S01]  /*0070*/  LDC R6, c[0x0][0x388] ;  /* 0x0000e200ff067b82 */ /* 0x000e220000000800 */
[----:B------:R-:W-:Y:S01]  /*0080*/  IABS R10, R5 ;  /* 0x00000005000a7213 */ /* 0x000fe20000000000 */
[----:B------:R-:W1:Y:S01]  /*0090*/  LDCU.64 UR4, c[0x0][0x358] ;  /* 0x00006b00ff0477ac */ /* 0x000e620008000a00 */
[----:B0-----:R-:W-:-:S04]  /*00a0*/  LEA.HI R0, R6, R6, RZ, 0x1 ;  /* 0x0000000606007211 */ /* 0x001fc800078f08ff */
[----:B------:R-:W-:-:S04]  /*00b0*/  SHF.R.S32.HI R0, RZ, 0x1, R0 ;  /* 0x00000001ff007819 */ /* 0x000fc80000011400 */
[-C--:B------:R-:W-:Y:S02]  /*00c0*/  IABS R7, R0.reuse ;  /* 0x0000000000077213 */ /* 0x080fe40000000000 */
[----:B------:R-:W-:Y:S02]  /*00d0*/  IABS R11, R0 ;  /* 0x00000000000b7213 */ /* 0x000fe40000000000 */
[----:B------:R-:W0:Y:S08]  /*00e0*/  I2F.RP R4, R7 ;  /* 0x0000000700047306 */ /* 0x000e300000209400 */
[----:B0-----:R-:W0:Y:S02]  /*00f0*/  MUFU.RCP R4, R4 ;  /* 0x0000000400047308 */ /* 0x001e240000001000 */
[----:B0-----:R-:W-:-:S02]  /*0100*/  VIADD R2, R4, 0xffffffe ;  /* 0x0ffffffe04027836 */ /* 0x001fc40000000000 */
[----:B------:R-:W-:-:S04]  /*0110*/  IMAD.MOV R4, RZ, RZ, -R11 ;  /* 0x000000ffff047224 */ /* 0x000fc800078e0a0b */
[----:B------:R0:W2:Y:S02]  /*0120*/  F2I.FTZ.U32.TRUNC.NTZ R3, R2 ;  /* 0x0000000200037305 */ /* 0x0000a4000021f000 */
[----:B0-----:R-:W-:Y:S02]  /*0130*/  HFMA2 R2, -RZ, RZ, 0, 0 ;  /* 0x00000000ff027431 */ /* 0x001fe400000001ff */
[----:B--2---:R-:W-:-:S04]  /*0140*/  IMAD.MOV R8, RZ, RZ, -R3 ;  /* 0x000000ffff087224 */ /* 0x004fc800078e0a03 */
[----:B------:R-:W-:Y:S02]  /*0150*/  IMAD R9, R8, R7, RZ ;  /* 0x0000000708097224 */ /* 0x000fe400078e02ff */
[----:B------:R-:W-:Y:S02]  /*0160*/  IMAD.MOV.U32 R8, RZ, RZ, R10 ;  /* 0x000000ffff087224 */ /* 0x000fe400078e000a */
[----:B------:R-:W-:-:S06]  /*0170*/  IMAD.HI.U32 R3, R3, R9, R2 ;  /* 0x0000000903037227 */ /* 0x000fcc00078e0002 */
[----:B------:R-:W-:-:S04]  /*0180*/  IMAD.HI.U32 R3, R3, R8, RZ ;  /* 0x0000000803037227 */ /* 0x000fc800078e00ff */
[----:B------:R-:W-:-:S05]  /*0190*/  IMAD R2, R3, R4, R8 ;  /* 0x0000000403027224 */ /* 0x000fca00078e0208 */
[----:B------:R-:W-:-:S13]  /*01a0*/  ISETP.GT.U32.AND P2, PT, R7, R2, PT ;  /* 0x000000020700720c */ /* 0x000fda0003f44070 */
[----:B------:R-:W-:Y:S01]  /*01b0*/  @!P2 IMAD.IADD R2, R2, 0x1, -R7 ;  /* 0x000000010202a824 */ /* 0x000fe200078e0a07 */
[----:B------:R-:W-:Y:S02]  /*01c0*/  @!P2 IADD3 R3, PT, PT, R3, 0x1, RZ ;  /* 0x000000010303a810 */ /* 0x000fe40007ffe0ff */
[----:B------:R-:W-:Y:S02]  /*01d0*/  ISETP.NE.AND P2, PT, R0, RZ, PT ;  /* 0x000000ff0000720c */ /* 0x000fe40003f45270 */
[----:B------:R-:W-:Y:S02]  /*01e0*/  ISETP.GE.U32.AND P0, PT, R2, R7, PT ;  /* 0x000000070200720c */ /* 0x000fe40003f06070 */
[----:B------:R-:W-:-:S04]  /*01f0*/  LOP3.LUT R2, R5, R0, RZ, 0x3c, !PT ;  /* 0x0000000005027212 */ /* 0x000fc800078e3cff */
[----:B------:R-:W-:-:S07]  /*0200*/  ISETP.GE.AND P1, PT, R2, RZ, PT ;  /* 0x000000ff0200720c */ /* 0x000fce0003f26270 */
[----:B------:R-:W-:-:S04]  /*0210*/  @P0 VIADD R3, R3, 0x1 ;  /* 0x0000000103030836 */ /* 0x000fc80000000000 */
[----:B------:R-:W-:Y:S02]  /*0220*/  IMAD.MOV.U32 R4, RZ, RZ, R3 ;  /* 0x000000ffff047224 */ /* 0x000fe400078e0003 */
[----:B------:R-:W0:Y:S03]  /*0230*/  LDC.64 R2, c[0x0][0x380] ;  /* 0x0000e000ff027b82 */ /* 0x000e260000000a00 */
[----:B------:R-:W-:Y:S02]  /*0240*/  @!P1 IADD3 R4, PT, PT, -R4, RZ, RZ ;  /* 0x000000ff04049210 */ /* 0x000fe40007ffe1ff */
[----:B------:R-:W-:-:S05]  /*0250*/  @!P2 LOP3.LUT R4, RZ, R0, RZ, 0x33, !PT ;  /* 0x00000000ff04a212 */ /* 0x000fca00078e33ff */
[----:B------:R-:W-:-:S04]  /*0260*/  IMAD.MOV R7, RZ, RZ, -R4 ;  /* 0x000000ffff077224 */ /* 0x000fc800078e0a04 */
[----:B------:R-:W-:-:S04]  /*0270*/  IMAD R5, R0, R7, R5 ;  /* 0x0000000700057224 */ /* 0x000fc800078e0205 */
[----:B------:R-:W-:-:S04]  /*0280*/  IMAD R5, R4, R6, R5 ;  /* 0x0000000604057224 */ /* 0x000fc800078e0205 */
[----:B0-----:R-:W-:-:S03]  /*0290*/  IMAD.WIDE R4, R5, 0x8, R2 ;  /* 0x0000000805047825 */ /* 0x001fc600078e0202 */
[----:B------:R-:W-:Y:S02]  /*02a0*/  IADD3 R2, P0, PT, R4, 0x4, RZ ;  /* 0x0000000404027810 */ /* 0x000fe40007f1e0ff */
[----:B-1----:R-:W2:Y:S02]  /*02b0*/  LDG.E.U16 R15, desc[UR4][R4.64+0x4] ;  /* 0x00000404040f7981 */ /* 0x002ea4000c1e1500 */
[----:B------:R-:W-:-:S03]  /*02c0*/  IADD3.X R3, PT, PT, RZ, R5, RZ, P0, !PT ;  /* 0x00000005ff037210 */ /* 0x000fc600007fe4ff */
[----:B------:R-:W-:-:S05]  /*02d0*/  IMAD.WIDE R2, R0, 0x8, R2 ;  /* 0x0000000800027825 */ /* 0x000fca00078e0202 */
[----:B------:R-:W2:Y:S01]  /*02e0*/  LDG.E.U16 R8, desc[UR4][R2.64] ;  /* 0x0000000402087981 */ /* 0x000ea2000c1e1500 */
[----:B------:R-:W-:Y:S01]  /*02f0*/  BSSY.RECONVERGENT B0, `(.L_x_0) ;  /* 0x000000f000007945 */ /* 0x000fe20003800200 */
[----:B--2---:R-:W-:-:S13]  /*0300*/  ISETP.GT.U32.AND P0, PT, R15, R8, PT ;  /* 0x000000080f00720c */ /* 0x004fda0003f04070 */
[----:B------:R-:W-:Y:S05]  /*0310*/  @!P0 BRA `(.L_x_1) ;  /* 0x0000000000308947 */ /* 0x000fea0003800000 */
[----:B------:R-:W2:Y:S04]  /*0320*/  LDG.E.U16 R6, desc[UR4][R2.64+0x2] ;  /* 0x0000020402067981 */ /* 0x000ea8000c1e1500 */
[----:B------:R-:W3:Y:S04]  /*0330*/  LDG.E.U16 R0, desc[UR4][R4.64+0x6] ;  /* 0x0000060404007981 */ /* 0x000ee8000c1e1500 */
[----:B------:R-:W4:Y:S04]  /*0340*/  LDG.E R9, desc[UR4][R2.64+-0x4] ;  /* 0xfffffc0402097981 */ /* 0x000f28000c1e1900 */
[----:B------:R-:W5:Y:S04]  /*0350*/  LDG.E R7, desc[UR4][R4.64] ;  /* 0x0000000404077981 */ /* 0x000f68000c1e1900 */
[----:B------:R0:W-:Y:S01]  /*0360*/  STG.E.U16 desc[UR4][R4.64+0x4], R8 ;  /* 0x0000040804007986 */ /* 0x0001e2000c101504 */
[----:B--2---:R-:W-:-:S02]  /*0370*/  PRMT R11, R6, 0x7710, RZ ;  /* 0x00007710060b7816 */ /* 0x004fc400000000ff */
[----:B---3--:R-:W-:-:S03]  /*0380*/  PRMT R13, R0, 0x7710, RZ ;  /* 0x00007710000d7816 */ /* 0x008fc600000000ff */
[----:B------:R0:W-:Y:S04]  /*0390*/  STG.E.U16 desc[UR4][R4.64+0x6], R11 ;  /* 0x0000060b04007986 */ /* 0x0001e8000c101504 */
[----:B----4-:R0:W-:Y:S04]  /*03a0*/  STG.E desc[UR4][R4.64], R9 ;  /* 0x0000000904007986 */ /* 0x0101e8000c101904 */
[----:B-----5:R0:W-:Y:S04]  /*03b0*/  STG.E desc[UR4][R2.64+-0x4], R7 ;  /* 0xfffffc0702007986 */ /* 0x0201e8000c101904 */
[----:B------:R0:W-:Y:S04]  /*03c0*/  STG.E.U16 desc[UR4][R2.64], R15 ;  /* 0x0000000f02007986 */ /* 0x0001e8000c101504 */
[----:B------:R0:W-:Y:S02]  /*03d0*/  STG.E.U16 desc[UR4][R2.64+0x2], R13 ;  /* 0x0000020d02007986 */ /* 0x0001e4000c101504 */
.L_x_1:
[----:B------:R-:W-:Y:S05]  /*03e0*/  BSYNC.RECONVERGENT B0 ;  /* 0x0000000000007941 */ /* 0x000fea0003800200 */
.L_x_0:
[----:B------:R-:W-:Y:S06]  /*03f0*/  BAR.SYNC.DEFER_BLOCKING 0x0 ;  /* 0x0000000000007b1d */ /* 0x000fec0000010000 */
[----:B------:R-:W-:Y:S05]  /*0400*/  EXIT ;  /* 0x000000000000794d */ /* 0x000fea0003800000 */
.L_x_2:
[----:B------:R-:W-:-:S00]  /*0410*/  BRA `(.L_x_2) ;  /* 0xfffffffc00fc7947 */ /* 0x000fc0000383ffff */
[----:B------:R-:W-:-:S00]  /*0420*/  NOP ;  /* 0x0000000000007918 */ /* 0x000fc00000000000 */
        /* <DEDUP_REMOVED lines=13> */
.L_x_15:


//--------------------- .text._Z17head_choosen_sortP12IndexHammingi --------------------------
	.section	.text._Z17head_choosen_sortP12IndexHammingi,"ax",@progbits
	.align	128
        .global         _Z17head_choosen_sortP12IndexHammingi
        .type           _Z17head_choosen_sortP12IndexHammingi,@function
        .size           _Z17head_choosen_sortP12IndexHammingi,(.L_x_16 - _Z17head_choosen_sortP12IndexHammingi)
        .other          _Z17head_choosen_sortP12IndexHammingi,@"STO_CUDA_ENTRY STV_DEFAULT"
_Z17head_choosen_sortP12IndexHammingi:
.text._Z17head_choosen_sortP12IndexHammingi:
[----:B------:R-:W-:Y:S08]  /*0000*/  LDC R1, c[0x0][0x37c] ;  /* 0x0000df00ff017b82 */ /* 0x000ff00000000800 */
[----:B------:R-:W0:Y:S08]  /*0010*/  LDC R7, c[0x0][0x388] ;  /* 0x0000e200ff077b82 */ /* 0x000e300000000800 */
[----:B------:R-:W1:Y:S01]  /*0020*/  S2UR UR4, SR_CTAID.X ;  /* 0x00000000000479c3 */ /* 0x000e620000002500 */
[----:B0-----:R-:W-:-:S05]  /*0030*/  IMAD.SHL.U32 R6, R7, 0x2, RZ ;  /* 0x0000000207067824 */ /* 0x001fca00078e00ff */
[----:B------:R-:W-:-:S04]  /*0040*/  IABS R5, R6 ;  /* 0x0000000600057213 */ /* 0x000fc80000000000 */
[----:B------:R-:W0:Y:S08]  /*0050*/  I2F.RP R0, R5 ;  /* 0x0000000500007306 */ /* 0x000e300000209400 */
[----:B0-----:R-:W0:Y:S02]  /*0060*/  MUFU.RCP R0, R0 ;  /* 0x0000000000007308 */ /* 0x001e240000001000 */
[----:B0-----:R-:W-:-:S06]  /*0070*/  VIADD R2, R0, 0xffffffe ;  /* 0x0ffffffe00027836 */ /* 0x001fcc0000000000 */
[----:B------:R0:W2:Y:S02]  /*0080*/  F2I.FTZ.U32.TRUNC.NTZ R3, R2 ;  /* 0x0000000200037305 */ /* 0x0000a4000021f000 */
[----:B0-----:R-:W-:Y:S02]  /*0090*/  IMAD.MOV.U32 R2, RZ, RZ, RZ ;  /* 0x000000ffff027224 */ /* 0x001fe400078e00ff */
[----:B--2---:R-:W-:-:S04]  /*00a0*/  IMAD.MOV R4, RZ, RZ, -R3 ;  /* 0x000000ffff047224 */ /* 0x004fc800078e0a03 */
[----:B------:R-:W-:Y:S01]  /*00b0*/  IMAD R9, R4, R5, RZ ;  /* 0x0000000504097224 */ /* 0x000fe200078e02ff */
[----:B------:R-:W-:-:S03]  /*00c0*/  IABS R4, R6 ;  /* 0x0000000600047213 */ /* 0x000fc60000000000 */
[----:B------:R-:W-:Y:S02]  /*00d0*/  IMAD.HI.U32 R3, R3, R9, R2 ;  /* 0x0000000903037227 */ /* 0x000fe400078e0002 */
[----:B------:R-:W1:Y:S02]  /*00e0*/  S2R R2, SR_TID.X ;  /* 0x0000000000027919 */ /* 0x000e640000002100 */
[----:B------:R-:W-:Y:S02]  /*00f0*/  IMAD.MOV R4, RZ, RZ, -R4 ;  /* 0x000000ffff047224 */ /* 0x000fe400078e0a04 */
[----:B------:R-:W-:-:S04]  /*0100*/  IMAD.HI.U32 R3, R3, 0x100, RZ ;  /* 0x0000010003037827 */ /* 0x000fc800078e00ff */
[----:B------:R-:W-:-:S05]  /*0110*/  IMAD R0, R3, R4, 0x100 ;  /* 0x0000010003007424 */ /* 0x000fca00078e0204 */
[----:B------:R-:W-:-:S13]  /*0120*/  ISETP.GT.U32.AND P2, PT, R5, R0, PT ;  /* 0x000000000500720c */ /* 0x000fda0003f44070 */
[----:B------:R-:W-:Y:S02]  /*0130*/  @!P2 IMAD.IADD R0, R0, 0x1, -R5 ;  /* 0x000000010000a824 */ /* 0x000fe400078e0a05 */
[----:B------:R-:W-:Y:S01]  /*0140*/  @!P2 VIADD R3, R3, 0x1 ;  /* 0x000000010303a836 */ /* 0x000fe20000000000 */
[----:B------:R-:W-:Y:S02]  /*0150*/  ISETP.NE.AND P2, PT, R6, RZ, PT ;  /* 0x000000ff0600720c */ /* 0x000fe40003f45270 */
[----:B------:R-:W-:Y:S02]  /*0160*/  ISETP.GE.U32.AND P0, PT, R0, R5, PT ;  /* 0x000000050000720c */ /* 0x000fe40003f06070 */
[----:B------:R-:W1:Y:S01]  /*0170*/  LDC R5, c[0x0][0x360] ;  /* 0x0000d800ff057b82 */ /* 0x000e620000000800 */
[----:B------:R-:W-:-:S04]  /*0180*/  LOP3.LUT R0, R6, 0x100, RZ, 0x3c, !PT ;  /* 0x0000010006007812 */ /* 0x000fc800078e3cff */
[----:B------:R-:W-:-:S06]  /*0190*/  ISETP.GE.AND P1, PT, R0, RZ, PT ;  /* 0x000000ff0000720c */ /* 0x000fcc0003f26270 */
[----:B------:R-:W-:-:S07]  /*01a0*/  @P0 VIADD R3, R3, 0x1 ;  /* 0x0000000103030836 */ /* 0x000fce0000000000 */
[----:B------:R-:W-:Y:S01]  /*01b0*/  @!P1 IMAD.MOV R3, RZ, RZ, -R3 ;  /* 0x000000ffff039224 */ /* 0x000fe200078e0a03 */
[----:B------:R-:W-:Y:S01]  /*01c0*/  @!P2 LOP3.LUT R3, RZ, R6, RZ, 0x33, !PT ;  /* 0x00000006ff03a212 */ /* 0x000fe200078e33ff */
[----:B-1----:R-:W-:-:S05]  /*01d0*/  IMAD R0, R5, UR4, R2 ;  /* 0x0000000405007c24 */ /* 0x002fca000f8e0202 */
[----:B------:R-:W-:-:S13]  /*01e0*/  ISETP.GE.AND P0, PT, R0, R3, PT ;  /* 0x000000030000720c */ /* 0x000fda0003f06270 */
[----:B------:R-:W-:Y:S05]  /*01f0*/  @P0 EXIT ;  /* 0x000000000000094d */ /* 0x000fea0003800000 */
[----:B------:R-:W0:Y:S01]  /*0200*/  LDC.64 R2, c[0x0][0x380] ;  /* 0x0000e000ff027b82 */ /* 0x000e220000000a00 */
[----:B------:R-:W-:Y:S01]  /*0210*/  SHF.R.S32.HI R5, RZ, 0x1f, R0 ;  /* 0x0000001fff057819 */ /* 0x000fe20000011400 */
[----:B------:R-:W1:Y:S03]  /*0220*/  LDCU.64 UR4, c[0x0][0x358] ;  /* 0x00006b00ff0477ac */ /* 0x000e660008000a00 */
[----:B------:R-:W-:-:S04]  /*0230*/  LEA.HI R5, R5, R0, RZ, 0x4 ;  /* 0x0000000005057211 */ /* 0x000fc800078f20ff */
[----:B------:R-:W-:Y:S02]  /*0240*/  SHF.R.U32.HI R4, RZ, 0x4, R5 ;  /* 0x00000004ff047819 */ /* 0x000fe40000011605 */
[----:B------:R-:W-:-:S03]  /*0250*/  LOP3.LUT R5, R5, 0xfffffff0, RZ, 0xc0, !PT ;  /* 0xfffffff005057812 */ /* 0x000fc600078ec0ff */
[----:B------:R-:W-:Y:S02]  /*0260*/  IMAD R7, R4, R7, RZ ;  /* 0x0000000704077224 */ /* 0x000fe400078e02ff */
[----:B------:R-:W-:-:S04]  /*0270*/  IMAD.IADD R0, R0, 0x1, -R5 ;  /* 0x0000000100007824 */ /* 0x000fc800078e0a05 */
[----:B------:R-:W-:-:S04]  /*0280*/  IMAD R7, R7, 0x20, R0 ;  /* 0x0000002007077824 */ /* 0x000fc800078e0200 */
[----:B0-----:R-:W-:-:S05]  /*0290*/  IMAD.WIDE R2, R7, 0x8, R2 ;  /* 0x0000000807027825 */ /* 0x001fca00078e0202 */
[----:B-1----:R-:W2:Y:S04]  /*02a0*/  LDG.E.U16 R9, desc[UR4][R2.64+0x4] ;  /* 0x0000040402097981 */ /* 0x002ea8000c1e1500 */
[----:B------:R-:W2:Y:S01]  /*02b0*/  LDG.E.U16 R10, desc[UR4][R2.64+0x84] ;  /* 0x00008404020a7981 */ /* 0x000ea2000c1e1500 */
[----:B------:R-:W-:-:S04]  /*02c0*/  PRMT R8, R0, 0x8880, RZ ;  /* 0x0000888000087816 */ /* 0x000fc800000000ff */
[----:B------:R-:W-:-:S04]  /*02d0*/  PRMT R8, R8, 0x7710, RZ ;  /* 0x0000771008087816 */ /* 0x000fc800000000ff */
[----:B------:R-:W-:-:S04]  /*02e0*/  SHF.R.U32.HI R4, RZ, 0xc, R8 ;  /* 0x0000000cff047819 */ /* 0x000fc80000011608 */
[----:B------:R-:W-:-:S05]  /*02f0*/  LOP3.LUT R5, R4, 0x7, RZ, 0xc0, !PT ;  /* 0x0000000704057812 */ /* 0x000fca00078ec0ff */
[----:B------:R-:W-:Y:S01]  /*0300*/  IMAD.IADD R5, R0, 0x1, R5 ;  /* 0x0000000100057824 */ /* 0x000fe200078e0205 */
[----:B--2---:R-:W-:-:S13]  /*0310*/  ISETP.GT.U32.AND P0, PT, R9, R10, PT ;  /* 0x0000000a0900720c */ /* 0x004fda0003f04070 */
[----:B------:R-:W2:Y:S04]  /*0320*/  @P0 LDG.E.U16 R12, desc[UR4][R2.64+0x86] ;  /* 0x00008604020c0981 */ /* 0x000ea8000c1e1500 */
[----:B------:R-:W3:Y:S04]  /*0330*/  @P0 LDG.E.U16 R6, desc[UR4][R2.64+0x6] ;  /* 0x0000060402060981 */ /* 0x000ee8000c1e1500 */
[----:B------:R-:W4:Y:S04]  /*0340*/  @P0 LDG.E R13, desc[UR4][R2.64+0x80] ;  /* 0x00008004020d0981 */ /* 0x000f28000c1e1900 */
[----:B------:R-:W5:Y:S01]  /*0350*/  @P0 LDG.E R11, desc[UR4][R2.64] ;  /* 0x00000004020b0981 */ /* 0x000f62000c1e1900 */
[----:B------:R-:W-:-:S03]  /*0360*/  LOP3.LUT R5, R5, 0xf8, RZ, 0xc0, !PT ;  /* 0x000000f805057812 */ /* 0x000fc600078ec0ff */
[----:B------:R0:W-:Y:S02]  /*0370*/  @P0 STG.E.U16 desc[UR4][R2.64+0x4], R10 ;  /* 0x0000040a02000986 */ /* 0x0001e4000c101504 */
[----:B------:R-:W-:Y:S02]  /*0380*/  IMAD.MOV R5, RZ, RZ, -R5 ;  /* 0x000000ffff057224 */ /* 0x000fe400078e0a05 */
[----:B------:R-:W-:Y:S03]  /*0390*/  @P0 STG.E.U16 desc[UR4][R2.64+0x84], R9 ;  /* 0x0000840902000986 */ /* 0x000fe6000c101504 */
[----:B------:R-:W-:-:S05]  /*03a0*/  PRMT R5, R5, 0x7710, RZ ;  /* 0x0000771005057816 */ /* 0x000fca00000000ff */
[----:B------:R-:W-:-:S05]  /*03b0*/  IMAD.IADD R4, R0, 0x1, R5 ;  /* 0x0000000100047824 */ /* 0x000fca00078e0205 */
[----:B------:R-:W-:-:S04]  /*03c0*/  LOP3.LUT R4, R4, 0xffff, RZ, 0xc0, !PT ;  /* 0x0000ffff04047812 */ /* 0x000fc800078ec0ff */
[----:B------:R-:W-:Y:S02]  /*03d0*/  PRMT R7, R4, 0x8880, RZ ;  /* 0x0000888004077816 */ /* 0x000fe400000000ff */
[----:B------:R-:W-:-:S03]  /*03e0*/  IADD3 R4, P1, PT, R2, 0x4, RZ ;  /* 0x0000000402047810 */ /* 0x000fc60007f3e0ff */
[----:B------:R-:W-:Y:S02]  /*03f0*/  IMAD.IADD R7, R0, 0x1, -R7 ;  /* 0x0000000100077824 */ /* 0x000fe400078e0a07 */
[----:B------:R-:W-:Y:S01]  /*0400*/  IMAD.X R5, RZ, RZ, R3, P1 ;  /* 0x000000ffff057224 */ /* 0x000fe200008e0603 */
[----:B--2---:R-:W-:Y:S02]  /*0410*/  @P0 PRMT R19, R12, 0x7710, RZ ;  /* 0x000077100c130816 */ /* 0x004fe400000000ff */
[----:B---3--:R-:W-:Y:S01]  /*0420*/  @P0 PRMT R21, R6, 0x7710, RZ ;  /* 0x0000771006150816 */ /* 0x008fe200000000ff */
[----:B------:R-:W-:Y:S02]  /*0430*/  IMAD.WIDE R6, R7, 0x8, R4 ;  /* 0x0000000807067825 */ /* 0x000fe400078e0204 */
[----:B------:R-:W-:Y:S04]  /*0440*/  @P0 STG.E.U16 desc[UR4][R2.64+0x6], R19 ;  /* 0x0000061302000986 */ /* 0x000fe8000c101504 */
[----:B----4-:R-:W-:Y:S04]  /*0450*/  @P0 STG.E desc[UR4][R2.64], R13 ;  /* 0x0000000d02000986 */ /* 0x010fe8000c101904 */
[----:B-----5:R1:W-:Y:S04]  /*0460*/  @P0 STG.E desc[UR4][R2.64+0x80], R11 ;  /* 0x0000800b02000986 */ /* 0x0203e8000c101904 */
[----:B------:R2:W-:Y:S04]  /*0470*/  @P0 STG.E.U16 desc[UR4][R2.64+0x86], R21 ;  /* 0x0000861502000986 */ /* 0x0005e8000c101504 */
[----:B------:R-:W3:Y:S04]  /*0480*/  LDG.E.U16 R15, desc[UR4][R6.64] ;  /* 0x00000004060f7981 */ /* 0x000ee8000c1e1500 */
[----:B0-----:R-:W3:Y:S01]  /*0490*/  LDG.E.U16 R10, desc[UR4][R6.64+0x40] ;  /* 0x00004004060a7981 */ /* 0x001ee2000c1e1500 */
[----:B------:R-:W-:-:S04]  /*04a0*/  SHF.R.U32.HI R8, RZ, 0xd, R8 ;  /* 0x0000000dff087819 */ /* 0x000fc80000011608 */
[----:B-1----:R-:W-:-:S05]  /*04b0*/  LOP3.LUT R11, R8, 0x3, RZ, 0xc0, !PT ;  /* 0x00000003080b7812 */ /* 0x002fca00078ec0ff */
[----:B------:R-:W-:-:S05]  /*04c0*/  IMAD.IADD R11, R0, 0x1, R11 ;  /* 0x00000001000b7824 */ /* 0x000fca00078e020b */
[----:B------:R-:W-:Y:S02]  /*04d0*/  LOP3.LUT R11, R11, 0xfc, RZ, 0xc0, !PT ;  /* 0x000000fc0b0b7812 */ /* 0x000fe400078ec0ff */
[----:B---3--:R-:W-:-:S13]  /*04e0*/  ISETP.GT.U32.AND P0, PT, R15, R10, PT ;  /* 0x0000000a0f00720c */ /* 0x008fda0003f04070 */
[----:B------:R-:W3:Y:S04]  /*04f0*/  @P0 LDG.E.U16 R14, desc[UR4][R6.64+0x42] ;  /* 0x00004204060e0981 */ /* 0x000ee8000c1e1500 */
[----:B------:R-:W4:Y:S04]  /*0500*/  @P0 LDG.E.U16 R12, desc[UR4][R6.64+0x2] ;  /* 0x00000204060c0981 */ /* 0x000f28000c1e1500 */
[----:B------:R-:W5:Y:S04]  /*0510*/  @P0 LDG.E R17, desc[UR4][R6.64+0x3c] ;  /* 0x00003c0406110981 */ /* 0x000f68000c1e1900 */
[----:B------:R-:W5:Y:S01]  /*0520*/  @P0 LDG.E R9, desc[UR4][R6.64+-0x4] ;  /* 0xfffffc0406090981 */ /* 0x000f62000c1e1900 */
[----:B--2---:R-:W-:-:S03]  /*0530*/  IMAD.MOV R3, RZ, RZ, -R11 ;  /* 0x000000ffff037224 */ /* 0x004fc600078e0a0b */
[----:B------:R-:W-:Y:S02]  /*0540*/  @P0 STG.E.U16 desc[UR4][R6.64], R10 ;  /* 0x0000000a06000986 */ /* 0x000fe4000c101504 */
[----:B------:R-:W-:Y:S02]  /*0550*/  PRMT R3, R3, 0x7710, RZ ;  /* 0x0000771003037816 */ /* 0x000fe400000000ff */
[----:B------:R-:W-:Y:S03]  /*0560*/  @P0 STG.E.U16 desc[UR4][R6.64+0x40], R15 ;  /* 0x0000400f06000986 */ /* 0x000fe6000c101504 */
[----:B------:R-:W-:-:S05]  /*0570*/  IMAD.IADD R2, R0, 0x1, R3 ;  /* 0x0000000100027824 */ /* 0x000fca00078e0203 */
[----:B------:R-:W-:-:S04]  /*0580*/  LOP3.LUT R2, R2, 0xffff, RZ, 0xc0, !PT ;  /* 0x0000ffff02027812 */ /* 0x000fc800078ec0ff */
[----:B------:R-:W-:-:S05]  /*0590*/  PRMT R3, R2, 0x8880, RZ ;  /* 0x0000888002037816 */ /* 0x000fca00000000ff */
[----:B------:R-:W-:-:S04]  /*05a0*/  IMAD.IADD R3, R0, 0x1, -R3 ;  /* 0x0000000100037824 */ /* 0x000fc800078e0a03 */
[----:B------:R-:W-:Y:S01]  /*05b0*/  IMAD.WIDE R2, R3, 0x8, R4 ;  /* 0x0000000803027825 */ /* 0x000fe200078e0204 */
[----:B---3--:R-:W-:Y:S02]  /*05c0*/  @P0 PRMT R19, R14, 0x7710, RZ ;  /* 0x000077100e130816 */ /* 0x008fe400000000ff */
[----:B----4-:R-:W-:-:S03]  /*05d0*/  @P0 PRMT R21, R12, 0x7710, RZ ;  /* 0x000077100c150816 */ /* 0x010fc600000000ff */
[----:B------:R-:W-:Y:S04]  /*05e0*/  @P0 STG.E.U16 desc[UR4][R6.64+0x2], R19 ;  /* 0x0000021306000986 */ /* 0x000fe8000c101504 */
[----:B-----5:R0:W-:Y:S04]  /*05f0*/  @P0 STG.E desc[UR4][R6.64+-0x4], R17 ;  /* 0xfffffc1106000986 */ /* 0x0201e8000c101904 */
[----:B------:R-:W-:Y:S04]  /*0600*/  @P0 STG.E desc[UR4][R6.64+0x3c], R9 ;  /* 0x00003c0906000986 */ /* 0x000fe8000c101904 */
[----:B------:R1:W-:Y:S04]  /*0610*/  @P0 STG.E.U16 desc[UR4][R6.64+0x42], R21 ;  /* 0x0000421506000986 */ /* 0x0003e8000c101504 */
[----:B------:R-:W2:Y:S04]  /*0620*/  LDG.E.U16 R11, desc[UR4][R2.64] ;  /* 0x00000004020b7981 */ /* 0x000ea8000c1e1500 */
[----:B------:R-:W2:Y:S01]  /*0630*/  LDG.E.U16 R8, desc[UR4][R2.64+0x20] ;  /* 0x0000200402087981 */ /* 0x000ea2000c1e1500 */
[----:B0-----:R-:W-:-:S04]  /*0640*/  LOP3.LUT R17, R0, 0x80, RZ, 0xc0, !PT ;  /* 0x0000008000117812 */ /* 0x001fc800078ec0ff */
[----:B------:R-:W-:-:S04]  /*0650*/  LEA.HI R17, R17, R0, RZ, 0x19 ;  /* 0x0000000011117211 */ /* 0x000fc800078fc8ff */
[----:B------:R-:W-:-:S05]  /*0660*/  LOP3.LUT R17, R17, 0xfffe, RZ, 0xc0, !PT ;  /* 0x0000fffe11117812 */ /* 0x000fca00078ec0ff */
[----:B-1----:R-:W-:Y:S01]  /*0670*/  IMAD.MOV R7, RZ, RZ, -R17 ;  /* 0x000000ffff077224 */ /* 0x002fe200078e0a11 */
[----:B--2---:R-:W-:-:S13]  /*0680*/  ISETP.GT.U32.AND P0, PT, R11, R8, PT ;  /* 0x000000080b00720c */ /* 0x004fda0003f04070 */
[----:B------:R-:W2:Y:S04]  /*0690*/  @P0 LDG.E.U16 R12, desc[UR4][R2.64+0x22] ;  /* 0x00002204020c0981 */ /* 0x000ea8000c1e1500 */
[----:B------:R-:W3:Y:S04]  /*06a0*/  @P0 LDG.E.U16 R10, desc[UR4][R2.64+0x2] ;  /* 0x00000204020a0981 */ /* 0x000ee8000c1e1500 */
[----:B------:R-:W4:Y:S04]  /*06b0*/  @P0 LDG.E R15, desc[UR4][R2.64+0x1c] ;  /* 0x00001c04020f0981 */ /* 0x000f28000c1e1900 */
[----:B------:R-:W5:Y:S01]  /*06c0*/  @P0 LDG.E R13, desc[UR4][R2.64+-0x4] ;  /* 0xfffffc04020d0981 */ /* 0x000f62000c1e1900 */
[----:B------:R-:W-:-:S03]  /*06d0*/  PRMT R7, R7, 0x7710, RZ ;  /* 0x0000771007077816 */ /* 0x000fc600000000ff */
[----:B------:R0:W-:Y:S02]  /*06e0*/  @P0 STG.E.U16 desc[UR4][R2.64], R8 ;  /* 0x0000000802000986 */ /* 0x0001e4000c101504 */
[----:B------:R-:W-:Y:S02]  /*06f0*/  IMAD.IADD R6, R0, 0x1, R7 ;  /* 0x0000000100067824 */ /* 0x000fe400078e0207 */
[----:B------:R1:W-:Y:S03]  /*0700*/  @P0 STG.E.U16 desc[UR4][R2.64+0x20], R11 ;  /* 0x0000200b02000986 */ /* 0x0003e6000c101504 */
[----:B------:R-:W-:-:S04]  /*0710*/  LOP3.LUT R6, R6, 0xffff, RZ, 0xc0, !PT ;  /* 0x0000ffff06067812 */ /* 0x000fc800078ec0ff */
[----:B------:R-:W-:-:S05]  /*0720*/  PRMT R7, R6, 0x8880, RZ ;  /* 0x0000888006077816 */ /* 0x000fca00000000ff */
[----:B------:R-:W-:-:S04]  /*0730*/  IMAD.IADD R9, R0, 0x1, -R7 ;  /* 0x0000000100097824 */ /* 0x000fc800078e0a07 */
[----:B------:R-:W-:Y:S01]  /*0740*/  IMAD.WIDE R4, R9, 0x8, R4 ;  /* 0x0000000809047825 */ /* 0x000fe200078e0204 */
[----:B--2---:R-:W-:Y:S02]  /*0750*/  @P0 PRMT R19, R12, 0x7710, RZ ;  /* 0x000077100c130816 */ /* 0x004fe400000000ff */
[----:B---3--:R-:W-:-:S03]  /*0760*/  @P0 PRMT R21, R10, 0x7710, RZ ;  /* 0x000077100a150816 */ /* 0x008fc600000000ff */
[----:B------:R-:W-:Y:S04]  /*0770*/  @P0 STG.E.U16 desc[UR4][R2.64+0x2], R19 ;  /* 0x0000021302000986 */ /* 0x000fe8000c101504 */
[----:B----4-:R-:W-:Y:S04]  /*0780*/  @P0 STG.E desc[UR4][R2.64+-0x4], R15 ;  /* 0xfffffc0f02000986 */ /* 0x010fe8000c101904 */
[----:B-----5:R-:W-:Y:S04]  /*0790*/  @P0 STG.E desc[UR4][R2.64+0x1c], R13 ;  /* 0x00001c0d02000986 */ /* 0x020fe8000c101904 */
[----:B------:R2:W-:Y:S04]  /*07a0*/  @P0 STG.E.U16 desc[UR4][R2.64+0x22], R21 ;  /* 0x0000221502000986 */ /* 0x0005e8000c101504 */
[----:B------:R-:W3:Y:S04]  /*07b0*/  LDG.E.U16 R9, desc[UR4][R4.64] ;  /* 0x0000000404097981 */ /* 0x000ee8000c1e1500 */
[----:B------:R-:W3:Y:S02]  /*07c0*/  LDG.E.U16 R0, desc[UR4][R4.64+0x10] ;  /* 0x0000100404007981 */ /* 0x000ee4000c1e1500 */
[----:B---3--:R-:W-:-:S13]  /*07d0*/  ISETP.GT.U32.AND P0, PT, R9, R0, PT ;  /* 0x000000000900720c */ /* 0x008fda0003f04070 */
[----:B0-----:R-:W3:Y:S04]  /*07e0*/  @P0 LDG.E.U16 R8, desc[UR4][R4.64+0x12] ;  /* 0x0000120404080981 */ /* 0x001ee8000c1e1500 */
[----:B------:R-:W4:Y:S04]  /*07f0*/  @P0 LDG.E.U16 R6, desc[UR4][R4.64+0x2] ;  /* 0x0000020404060981 */ /* 0x000f28000c1e1500 */
[----:B------:R-:W5:Y:S04]  /*0800*/  @P0 LDG.E R17, desc[UR4][R4.64+0xc] ;  /* 0x00000c0404110981 */ /* 0x000f68000c1e1900 */
[----:B-1----:R-:W5:Y:S01]  /*0810*/  @P0 LDG.E R11, desc[UR4][R4.64+-0x4] ;  /* 0xfffffc04040b0981 */ /* 0x002f62000c1e1900 */
[----:B--2---:R-:W-:-:S03]  /*0820*/  IMAD.WIDE R2, R7, 0x8, R4 ;  /* 0x0000000807027825 */ /* 0x004fc600078e0204 */
[----:B------:R0:W-:Y:S04]  /*0830*/  @P0 STG.E.U16 desc[UR4][R4.64], R0 ;  /* 0x0000000004000986 */ /* 0x0001e8000c101504 */
[----:B------:R0:W-:Y:S01]  /*0840*/  @P0 STG.E.U16 desc[UR4][R4.64+0x10], R9 ;  /* 0x0000100904000986 */ /* 0x0001e2000c101504 */
[----:B---3--:R-:W-:Y:S02]  /*0850*/  @P0 PRMT R13, R8, 0x7710, RZ ;  /* 0x00007710080d0816 */ /* 0x008fe400000000ff */
[----:B----4-:R-:W-:-:S03]  /*0860*/  @P0 PRMT R15, R6, 0x7710, RZ ;  /* 0x00007710060f0816 */ /* 0x010fc600000000ff */
[----:B------:R0:W-:Y:S04]  /*0870*/  @P0 STG.E.U16 desc[UR4][R4.64+0x2], R13 ;  /* 0x0000020d04000986 */ /* 0x0001e8000c101504 */
[----:B-----5:R0:W-:Y:S04]  /*0880*/  @P0 STG.E desc[UR4][R4.64+-0x4], R17 ;  /* 0xfffffc1104000986 */ /* 0x0201e8000c101904 */
[----:B------:R0:W-:Y:S04]  /*0890*/  @P0 STG.E desc[UR4][R4.64+0xc], R11 ;  /* 0x00000c0b04000986 */ /* 0x0001e8000c101904 */
[----:B------:R0:W-:Y:S04]  /*08a0*/  @P0 STG.E.U16 desc[UR4][R4.64+0x12], R15 ;  /* 0x0000120f04000986 */ /* 0x0001e8000c101504 */
[----:B------:R-:W2:Y:S04]  /*08b0*/  LDG.E.U16 R7, desc[UR4][R2.64] ;  /* 0x0000000402077981 */ /* 0x000ea8000c1e1500 */
[----:B------:R-:W2:Y:S01]  /*08c0*/  LDG.E.U16 R6, desc[UR4][R2.64+0x8] ;  /* 0x0000080402067981 */ /* 0x000ea2000c1e1500 */
[----:B------:R-:W-:Y:S01]  /*08d0*/  BSSY.RECONVERGENT B0, `(.L_x_3) ;  /* 0x000000f000007945 */ /* 0x000fe20003800200 */
[----:B--2---:R-:W-:-:S13]  /*08e0*/  ISETP.GT.U32.AND P0, PT, R7, R6, PT ;  /* 0x000000060700720c */ /* 0x004fda0003f04070 */
[----:B0-----:R-:W-:Y:S05]  /*08f0*/  @!P0 BRA `(.L_x_4) ;  /* 0x0000000000308947 */ /* 0x001fea0003800000 */
[----:B------:R-:W2:Y:S04]  /*0900*/  LDG.E.U16 R4, desc[UR4][R2.64+0xa] ;  /* 0x00000a0402047981 */ /* 0x000ea8000c1e1500 */
[----:B------:R-:W3:Y:S04]  /*0910*/  LDG.E.U16 R0, desc[UR4][R2.64+0x2] ;  /* 0x0000020402007981 */ /* 0x000ee8000c1e1500 */
[----:B------:R-:W4:Y:S04]  /*0920*/  LDG.E R9, desc[UR4][R2.64+0x4] ;  /* 0x0000040402097981 */ /* 0x000f28000c1e1900 */
[----:B------:R-:W5:Y:S04]  /*0930*/  LDG.E R5, desc[UR4][R2.64+-0x4] ;  /* 0xfffffc0402057981 */ /* 0x000f68000c1e1900 */
[----:B------:R0:W-:Y:S04]  /*0940*/  STG.E.U16 desc[UR4][R2.64], R6 ;  /* 0x0000000602007986 */ /* 0x0001e8000c101504 */
[----:B------:R0:W-:Y:S01]  /*0950*/  STG.E.U16 desc[UR4][R2.64+0x8], R7 ;  /* 0x0000080702007986 */ /* 0x0001e2000c101504 */
[----:B--2---:R-:W-:-:S02]  /*0960*/  PRMT R11, R4, 0x7710, RZ ;  /* 0x00007710040b7816 */ /* 0x004fc400000000ff */
[----:B---3--:R-:W-:-:S03]  /*0970*/  PRMT R13, R0, 0x7710, RZ ;  /* 0x00007710000d7816 */ /* 0x008fc600000000ff */
[----:B------:R0:W-:Y:S04]  /*0980*/  STG.E.U16 desc[UR4][R2.64+0x2], R11 ;  /* 0x0000020b02007986 */ /* 0x0001e8000c101504 */
[----:B----4-:R0:W-:Y:S04]  /*0990*/  STG.E desc[UR4][R2.64+-0x4], R9 ;  /* 0xfffffc0902007986 */ /* 0x0101e8000c101904 */
[----:B-----5:R0:W-:Y:S04]  /*09a0*/  STG.E desc[UR4][R2.64+0x4], R5 ;  /* 0x0000040502007986 */ /* 0x0201e8000c101904 */
[----:B------:R0:W-:Y:S02]  /*09b0*/  STG.E.U16 desc[UR4][R2.64+0xa], R13 ;  /* 0x00000a0d02007986 */ /* 0x0001e4000c101504 */
.L_x_4:
[----:B------:R-:W-:Y:S05]  /*09c0*/  BSYNC.RECONVERGENT B0 ;  /* 0x0000000000007941 */ /* 0x000fea0003800200 */
.L_x_3:
[----:B------:R-:W-:Y:S06]  /*09d0*/  BAR.SYNC.DEFER_BLOCKING 0x0 ;  /* 0x0000000000007b1d */ /* 0x000fec0000010000 */
[----:B------:R-:W-:Y:S05]  /*09e0*/  EXIT ;  /* 0x000000000000794d */ /* 0x000fea0003800000 */
.L_x_5:
        /* <DEDUP_REMOVED lines=9> */
.L_x_16:


//--------------------- .text._Z21head_tail_sort_singleP12IndexHammingi --------------------------
	.section	.text._Z21head_tail_sort_singleP12IndexHammingi,"ax",@progbits
	.align	128
        .global         _Z21head_tail_sort_singleP12IndexHammingi
        .type           _Z21head_tail_sort_singleP12IndexHammingi,@function
        .size           _Z21head_tail_sort_singleP12IndexHammingi,(.L_x_17 - _Z21head_tail_sort_singleP12IndexHammingi)
        .other          _Z21head_tail_sort_singleP12IndexHammingi,@"STO_CUDA_ENTRY STV_DEFAULT"
_Z21head_tail_sort_singleP12IndexHammingi:
.text._Z21head_tail_sort_singleP12IndexHammingi:
        /* <DEDUP_REMOVED lines=33> */
[----:B------:R-:W-:Y:S01]  /*0210*/  IMAD R0, R0, R7, RZ ;  /* 0x0000000700007224 */ /* 0x000fe200078e02ff */
[----:B------:R-:W1:Y:S03]  /*0220*/  LDCU.64 UR6, c[0x0][0x358] ;  /* 0x00006b00ff0677ac */ /* 0x000e660008000a00 */
[----:B------:R-:W-:Y:S01]  /*0230*/  IMAD.SHL.U32 R8, R0, 0x20, RZ ;  /* 0x0000002000087824 */ /* 0x000fe200078e00ff */
[----:B------:R-:W-:-:S03]  /*0240*/  UMOV UR4, URZ ;  /* 0x000000ff00047c82 */ /* 0x000fc60008000000 */
[----:B------:R-:W-:Y:S02]  /*0250*/  IMAD R0, R7, 0x10, R8 ;  /* 0x0000001007007824 */ /* 0x000fe400078e0208 */
[----:B------:R-:W-:-:S07]  /*0260*/  VIADD R8, R8, 0x1f ;  /* 0x0000001f08087836 */ /* 0x000fce0000000000 */
.L_x_6:
[----:B----4-:R-:W-:Y:S02]  /*0270*/  VIADD R5, R8, -UR4 ;  /* 0x8000000408057c36 */ /* 0x010fe40008000000 */
[----:B------:R-:W-:Y:S02]  /*0280*/  VIADD R7, R0, UR4 ;  /* 0x0000000400077c36 */ /* 0x000fe40008000000 */
[----:B0-----:R-:W-:-:S04]  /*0290*/  IMAD.WIDE R4, R5, 0x8, R2 ;  /* 0x0000000805047825 */ /* 0x001fc800078e0202 */
[----:B------:R-:W-:Y:S01]  /*02a0*/  IMAD.WIDE R6, R7, 0x8, R2 ;  /* 0x0000000807067825 */ /* 0x000fe200078e0202 */
[----:B-1----:R-:W2:Y:S04]  /*02b0*/  LDG.E.U16 R9, desc[UR6][R4.64+0x4] ;  /* 0x0000040604097981 */ /* 0x002ea8000c1e1500 */
[----:B------:R-:W2:Y:S02]  /*02c0*/  LDG.E.U16 R12, desc[UR6][R6.64+0x4] ;  /* 0x00000406060c7981 */ /* 0x000ea4000c1e1500 */
[----:B--2---:R-:W-:-:S13]  /*02d0*/  ISETP.GT.U32.AND P0, PT, R9, R12, PT ;  /* 0x0000000c0900720c */ /* 0x004fda0003f04070 */
[----:B------:R-:W-:Y:S05]  /*02e0*/  @!P0 EXIT ;  /* 0x000000000000894d */ /* 0x000fea0003800000 */
[----:B------:R-:W2:Y:S04]  /*02f0*/  LDG.E.U16 R10, desc[UR6][R6.64+0x6] ;  /* 0x00000606060a7981 */ /* 0x000ea8000c1e1500 */
[----:B------:R-:W3:Y:S04]  /*0300*/  LDG.E R9, desc[UR6][R6.64] ;  /* 0x0000000606097981 */ /* 0x000ee8000c1e1900 */
[----:B------:R0:W-:Y:S01]  /*0310*/  STG.E.U16 desc[UR6][R4.64+0x4], R12 ;  /* 0x0000040c04007986 */ /* 0x0001e2000c101506 */
[----:B--2---:R-:W-:-:S03]  /*0320*/  PRMT R11, R10, 0x7710, RZ ;  /* 0x000077100a0b7816 */ /* 0x004fc600000000ff */
[----:B------:R-:W2:Y:S04]  /*0330*/  LDG.E.U16 R10, desc[UR6][R4.64+-0x4] ;  /* 0xfffffc06040a7981 */ /* 0x000ea8000c1e1500 */
[----:B---3--:R0:W-:Y:S04]  /*0340*/  STG.E desc[UR6][R4.64], R9 ;  /* 0x0000000904007986 */ /* 0x0081e8000c101906 */
[----:B------:R0:W-:Y:S04]  /*0350*/  STG.E.U16 desc[UR6][R4.64+0x6], R11 ;  /* 0x0000060b04007986 */ /* 0x0001e8000c101506 */
[----:B------:R-:W2:Y:S02]  /*0360*/  LDG.E.U16 R13, desc[UR6][R6.64+0xc] ;  /* 0x00000c06060d7981 */ /* 0x000ea4000c1e1500 */
[----:B--2---:R-:W-:-:S13]  /*0370*/  ISETP.GT.U32.AND P0, PT, R10, R13, PT ;  /* 0x0000000d0a00720c */ /* 0x004fda0003f04070 */
[----:B0-----:R-:W-:Y:S05]  /*0380*/  @!P0 EXIT ;  /* 0x000000000000894d */ /* 0x001fea0003800000 */
        /* <DEDUP_REMOVED lines=61> */
[----:B------:R-:W3:Y:S01]  /*0760*/  LDG.E R9, desc[UR6][R6.64+0x38] ;  /* 0x0000380606097981 */ /* 0x000ee2000c1e1900 */
[----:B------:R-:W-:-:S03]  /*0770*/  UIADD3 UR4, UPT, UPT, UR4, 0x8, URZ ;  /* 0x0000000804047890 */ /* 0x000fc6000fffe0ff */
[----:B------:R4:W-:Y:S01]  /*0780*/  STG.E.U16 desc[UR6][R4.64+-0x34], R13 ;  /* 0xffffcc0d04007986 */ /* 0x0009e2000c101506 */
[----:B------:R-:W-:Y:S01]  /*0790*/  UISETP.NE.AND UP0, UPT, UR4, 0x20, UPT ;  /* 0x000000200400788c */ /* 0x000fe2000bf05270 */
[----:B--2---:R-:W-:Y:S02]  /*07a0*/  PRMT R11, R10, 0x7710, RZ ;  /* 0x000077100a0b7816 */ /* 0x004fe400000000ff */
[----:B---3--:R4:W-:Y:S04]  /*07b0*/  STG.E desc[UR6][R4.64+-0x38], R9 ;  /* 0xffffc80904007986 */ /* 0x0089e8000c101906 */
[----:B------:R4:W-:Y:S02]  /*07c0*/  STG.E.U16 desc[UR6][R4.64+-0x32], R11 ;  /* 0xffffce0b04007986 */ /* 0x0009e4000c101506 */
[----:B------:R-:W-:Y:S05]  /*07d0*/  BRA.U UP0, `(.L_x_6) ;  /* 0xfffffff900a47547 */ /* 0x000fea000b83ffff */
[----:B------:R-:W-:Y:S05]  /*07e0*/  EXIT ;  /* 0x000000000000794d */ /* 0x000fea0003800000 */
.L_x_7:
        /* <DEDUP_REMOVED lines=9> */
.L_x_17:


//--------------------- .text._Z14head_tail_sortP12IndexHammingi --------------------------
	.section	.text._Z14head_tail_sortP12IndexHammingi,"ax",@progbits
	.align	128
        .global         _Z14head_tail_sortP12IndexHammingi
        .type           _Z14head_tail_sortP12IndexHammingi,@function
        .size           _Z14head_tail_sortP12IndexHammingi,(.L_x_18 - _Z14head_tail_sortP12IndexHammingi)
        .other          _Z14head_tail_sortP12IndexHammingi,@"STO_CUDA_ENTRY STV_DEFAULT"
_Z14head_tail_sortP12IndexHammingi:
.text._Z14head_tail_sortP12IndexHammingi:
[----:B------:R-:W-:Y:S08]  /*0000*/  LDC R1, c[0x0][0x37c] ;  /* 0x0000df00ff017b82 */ /* 0x000ff00000000800 */
[----:B------:R-:W0:Y:S08]  /*0010*/  LDC R7, c[0x0][0x388] ;  /* 0x0000e200ff077b82 */ /* 0x000e300000000800 */
[----:B------:R-:W1:Y:S01]  /*0020*/  S2UR UR4, SR_CTAID.X ;  /* 0x00000000000479c3 */ /* 0x000e620000002500 */
[----:B0-----:R-:W-:-:S04]  /*0030*/  IABS R5, R7 ;  /* 0x0000000700057213 */ /* 0x001fc80000000000 */
[----:B------:R-:W0:Y:S08]  /*0040*/  I2F.RP R0, R5 ;  /* 0x0000000500007306 */ /* 0x000e300000209400 */
[----:B0-----:R-:W0:Y:S02]  /*0050*/  MUFU.RCP R0, R0 ;  /* 0x0000000000007308 */ /* 0x001e240000001000 */
[----:B0-----:R-:W-:-:S02]  /*0060*/  VIADD R2, R0, 0xffffffe ;  /* 0x0ffffffe00027836 */ /* 0x001fc40000000000 */
[----:B------:R-:W1:Y:S04]  /*0070*/  S2R R0, SR_TID.X ;  /* 0x0000000000007919 */ /* 0x000e680000002100 */
[----:B------:R0:W2:Y:S02]  /*0080*/  F2I.FTZ.U32.TRUNC.NTZ R3, R2 ;  /* 0x0000000200037305 */ /* 0x0000a4000021f000 */
[----:B0-----:R-:W-:Y:S02]  /*0090*/  IMAD.MOV.U32 R2, RZ, RZ, RZ ;  /* 0x000000ffff027224 */ /* 0x001fe400078e00ff */
[----:B--2---:R-:W-:-:S04]  /*00a0*/  IMAD.MOV R4, RZ, RZ, -R3 ;  /* 0x000000ffff047224 */ /* 0x004fc800078e0a03 */
[----:B------:R-:W-:-:S04]  /*00b0*/  IMAD R9, R4, R5, RZ ;  /* 0x0000000504097224 */ /* 0x000fc800078e02ff */
[----:B------:R-:W-:Y:S01]  /*00c0*/  IMAD.HI.U32 R3, R3, R9, R2 ;  /* 0x0000000903037227 */ /* 0x000fe200078e0002 */
[----:B------:R-:W-:-:S04]  /*00d0*/  LOP3.LUT R2, R7, 0x100, RZ, 0x3c, !PT ;  /* 0x0000010007027812 */ /* 0x000fc800078e3cff */
[----:B------:R-:W-:Y:S01]  /*00e0*/  ISETP.GE.AND P1, PT, R2, RZ, PT ;  /* 0x000000ff0200720c */ /* 0x000fe20003f26270 */
[----:B------:R-:W-:-:S05]  /*00f0*/  IMAD.HI.U32 R3, R3, 0x100, RZ ;  /* 0x0000010003037827 */ /* 0x000fca00078e00ff */
[----:B------:R-:W-:-:S05]  /*0100*/  IADD3 R4, PT, PT, -R3, RZ, RZ ;  /* 0x000000ff03047210 */ /* 0x000fca0007ffe1ff */
[----:B------:R-:W-:-:S05]  /*0110*/  IMAD R4, R5, R4, 0x100 ;  /* 0x0000010005047424 */ /* 0x000fca00078e0204 */
[----:B------:R-:W-:-:S13]  /*0120*/  ISETP.GT.U32.AND P2, PT, R5, R4, PT ;  /* 0x000000040500720c */ /* 0x000fda0003f44070 */
[----:B------:R-:W-:Y:S02]  /*0130*/  @!P2 IMAD.IADD R4, R4, 0x1, -R5 ;  /* 0x000000010404a824 */ /* 0x000fe400078e0a05 */
[----:B------:R-:W-:Y:S01]  /*0140*/  @!P2 VIADD R3, R3, 0x1 ;  /* 0x000000010303a836 */ /* 0x000fe20000000000 */
[----:B------:R-:W-:Y:S02]  /*0150*/  ISETP.NE.AND P2, PT, R7, RZ, PT ;  /* 0x000000ff0700720c */ /* 0x000fe40003f45270 */
[----:B------:R-:W-:Y:S02]  /*0160*/  ISETP.GE.U32.AND P0, PT, R4, R5, PT ;  /* 0x000000050400720c */ /* 0x000fe40003f06070 */
[----:B------:R-:W1:Y:S11]  /*0170*/  LDC R5, c[0x0][0x360] ;  /* 0x0000d800ff057b82 */ /* 0x000e760000000800 */
[----:B------:R-:W-:-:S05]  /*0180*/  @P0 IADD3 R3, PT, PT, R3, 0x1, RZ ;  /* 0x0000000103030810 */ /* 0x000fca0007ffe0ff */
[----:B------:R-:W-:Y:S01]  /*0190*/  @!P1 IMAD.MOV R3, RZ, RZ, -R3 ;  /* 0x000000ffff039224 */ /* 0x000fe200078e0a03 */
[----:B------:R-:W-:Y:S01]  /*01a0*/  @!P2 LOP3.LUT R3, RZ, R7, RZ, 0x33, !PT ;  /* 0x00000007ff03a212 */ /* 0x000fe200078e33ff */
[----:B-1----:R-:W-:-:S05]  /*01b0*/  IMAD R0, R5, UR4, R0 ;  /* 0x0000000405007c24 */ /* 0x002fca000f8e0200 */
[----:B------:R-:W-:-:S13]  /*01c0*/  ISETP.GE.AND P0, PT, R0, R3, PT ;  /* 0x000000030000720c */ /* 0x000fda0003f06270 */
[----:B------:R-:W-:Y:S05]  /*01d0*/  @P0 EXIT ;  /* 0x000000000000094d */ /* 0x000fea0003800000 */
[----:B------:R-:W-:Y:S01]  /*01e0*/  SHF.R.S32.HI R3, RZ, 0x1f, R0 ;  /* 0x0000001fff037819 */ /* 0x000fe20000011400 */
[----:B------:R-:W0:Y:S01]  /*01f0*/  LDC.64 R4, c[0x0][0x380] ;  /* 0x0000e000ff047b82 */ /* 0x000e220000000a00 */
[----:B------:R-:W1:Y:S02]  /*0200*/  LDCU.64 UR4, c[0x0][0x358] ;  /* 0x00006b00ff0477ac */ /* 0x000e640008000a00 */
[----:B------:R-:W-:-:S04]  /*0210*/  LEA.HI R3, R3, R0, RZ, 0x5 ;  /* 0x0000000003037211 */ /* 0x000fc800078f28ff */
[----:B------:R-:W-:Y:S02]  /*0220*/  SHF.R.S32.HI R2, RZ, 0x5, R3 ;  /* 0x00000005ff027819 */ /* 0x000fe40000011403 */
[----:B------:R-:W-:-:S03]  /*0230*/  LOP3.LUT R3, R3, 0xffffffe0, RZ, 0xc0, !PT ;  /* 0xffffffe003037812 */ /* 0x000fc600078ec0ff */
[-C--:B------:R-:W-:Y:S01]  /*0240*/  IMAD R2, R2, R7.reuse, RZ ;  /* 0x0000000702027224 */ /* 0x080fe200078e02ff */
[----:B------:R-:W-:Y:S01]  /*0250*/  LEA.HI R7, R7, R7, RZ, 0x1 ;  /* 0x0000000707077211 */ /* 0x000fe200078f08ff */
[----:B------:R-:W-:-:S03]  /*0260*/  IMAD.IADD R3, R0, 0x1, -R3 ;  /* 0x0000000100037824 */ /* 0x000fc600078e0a03 */
[----:B------:R-:W-:Y:S02]  /*0270*/  LEA.HI R0, R7, R2, RZ, 0x1f ;  /* 0x0000000207007211 */ /* 0x000fe400078ff8ff */
[----:B------:R-:W-:-:S03]  /*0280*/  LEA R7, R2, R3, 0x5 ;  /* 0x0000000302077211 */ /* 0x000fc600078e28ff */
[----:B------:R-:W-:Y:S02]  /*0290*/  IMAD R9, R0, 0x20, -R3 ;  /* 0x0000002000097824 */ /* 0x000fe400078e0a03 */
[----:B0-----:R-:W-:-:S04]  /*02a0*/  IMAD.WIDE R2, R7, 0x8, R4 ;  /* 0x0000000807027825 */ /* 0x001fc800078e0204 */
[----:B------:R-:W-:Y:S01]  /*02b0*/  IMAD.WIDE R4, R9, 0x8, R4 ;  /* 0x0000000809047825 */ /* 0x000fe200078e0204 */
[----:B-1----:R-:W2:Y:S04]  /*02c0*/  LDG.E.U16 R0, desc[UR4][R2.64+0x4] ;  /* 0x0000040402007981 */ /* 0x002ea8000c1e1500 */
[----:B------:R-:W2:Y:S01]  /*02d0*/  LDG.E.U16 R7, desc[UR4][R4.64+0xfc] ;  /* 0x0000fc0404077981 */ /* 0x000ea2000c1e1500 */
[----:B------:R-:W-:Y:S01]  /*02e0*/  BSSY.RECONVERGENT B0, `(.L_x_8) ;  /* 0x0000009000007945 */ /* 0x000fe20003800200 */
[----:B--2---:R-:W-:-:S13]  /*02f0*/  ISETP.GT.U32.AND P0, PT, R0, R7, PT ;  /* 0x000000070000720c */ /* 0x004fda0003f04070 */
[----:B------:R-:W-:Y:S05]  /*0300*/  @!P0 BRA `(.L_x_9) ;  /* 0x0000000000188947 */ /* 0x000fea0003800000 */
[----:B------:R-:W2:Y:S04]  /*0310*/  LDG.E.U16 R0, desc[UR4][R4.64+0xfe] ;  /* 0x0000fe0404007981 */ /* 0x000ea8000c1e1500 */
[----:B------:R-:W3:Y:S04]  /*0320*/  LDG.E R9, desc[UR4][R4.64+0xf8] ;  /* 0x0000f80404097981 */ /* 0x000ee8000c1e1900 */
[----:B------:R0:W-:Y:S01]  /*0330*/  STG.E.U16 desc[UR4][R2.64+0x4], R7 ;  /* 0x0000040702007986 */ /* 0x0001e2000c101504 */
[----:B--2---:R-:W-:-:S03]  /*0340*/  PRMT R11, R0, 0x7710, RZ ;  /* 0x00007710000b7816 */ /* 0x004fc600000000ff */
[----:B---3--:R0:W-:Y:S04]  /*0350*/  STG.E desc[UR4][R2.64], R9 ;  /* 0x0000000902007986 */ /* 0x0081e8000c101904 */
[----:B------:R0:W-:Y:S02]  /*0360*/  STG.E.U16 desc[UR4][R2.64+0x6], R11 ;  /* 0x0000060b02007986 */ /* 0x0001e4000c101504 */
.L_x_9:
[----:B------:R-:W-:Y:S05]  /*0370*/  BSYNC.RECONVERGENT B0 ;  /* 0x0000000000007941 */ /* 0x000fea0003800200 */
.L_x_8:
[----:B------:R-:W-:Y:S06]  /*0380*/  BAR.SYNC.DEFER_BLOCKING 0x0 ;  /* 0x0000000000007b1d */ /* 0x000fec0000010000 */
[----:B------:R-:W-:Y:S05]  /*0390*/  EXIT ;  /* 0x000000000000794d */ /* 0x000fea0003800000 */
.L_x_10:
        /* <DEDUP_REMOVED lines=14> */
.L_x_18:


//--------------------- .text._Z20bitonic_merge_KernelP12IndexHammingi --------------------------
	.section	.text._Z20bitonic_merge_KernelP12IndexHammingi,"ax",@progbits
	.align	128
        .global         _Z20bitonic_merge_KernelP12IndexHammingi
        .type           _Z20bitonic_merge_KernelP12IndexHammingi,@function
        .size           _Z20bitonic_merge_KernelP12IndexHammingi,(.L_x_19 - _Z20bitonic_merge_KernelP12IndexHammingi)
        .other          _Z20bitonic_merge_KernelP12IndexHammingi,@"STO_CUDA_ENTRY STV_DEFAULT"
_Z20bitonic_merge_KernelP12IndexHammingi:
.text._Z20bitonic_merge_KernelP12IndexHammingi:
        /* <DEDUP_REMOVED lines=39> */
[----:B------:R-:W-:-:S05]  /*0270*/  IMAD R4, R5, R6, R4 ;  /* 0x0000000605047224 */ /* 0x000fca00078e0204 */
[----:B------:R-:W-:-:S04]  /*0280*/  LOP3.LUT R5, RZ, R4, RZ, 0x33, !PT ;  /* 0x00000004ff057212 */ /* 0x000fc800078e33ff */
[-C--:B------:R-:W-:Y:S01]  /*0290*/  IADD3 R6, PT, PT, R5, R0.reuse, RZ ;  /* 0x0000000005067210 */ /* 0x080fe20007ffe0ff */
[----:B------:R-:W-:-:S04]  /*02a0*/  IMAD R5, R7, R0, R4 ;  /* 0x0000000007057224 */ /* 0x000fc800078e0204 */
[----:B------:R-:W-:Y:S02]  /*02b0*/  IMAD R7, R7, R0, R6 ;  /* 0x0000000007077224 */ /* 0x000fe400078e0206 */
        /* <DEDUP_REMOVED lines=19> */
.L_x_12:
[----:B------:R-:W-:Y:S05]  /*03f0*/  BSYNC.RECONVERGENT B0 ;  /* 0x0000000000007941 */ /* 0x000fea0003800200 */
.L_x_11:
[----:B------:R-:W-:Y:S06]  /*0400*/  BAR.SYNC.DEFER_BLOCKING 0x0 ;  /* 0x0000000000007b1d */ /* 0x000fec0000010000 */
[----:B------:R-:W-:Y:S05]  /*0410*/  EXIT ;  /* 0x000000000000794d */ /* 0x000fea0003800000 */
.L_x_13:
        /* <DEDUP_REMOVED lines=14> */
.L_x_19:


//--------------------- .text._Z22calc_HammingDis_KernelP8HashCodeS0_P12IndexHamming --------------------------
	.section	.text._Z22calc_HammingDis_KernelP8HashCodeS0_P12IndexHamming,"ax",@progbits
	.align	128
        .global         _Z22calc_HammingDis_KernelP8HashCodeS0_P12IndexHamming
        .type           _Z22calc_HammingDis_KernelP8HashCodeS0_P12IndexHamming,@function
        .size           _Z22calc_HammingDis_KernelP8HashCodeS0_P12IndexHamming,(.L_x_20 - _Z22calc_HammingDis_KernelP8HashCodeS0_P12IndexHamming)
        .other          _Z22calc_HammingDis_KernelP8HashCodeS0_P12IndexHamming,@"STO_CUDA_ENTRY STV_DEFAULT"
_Z22calc_HammingDis_KernelP8HashCodeS0_P12IndexHamming:
.text._Z22calc_HammingDis_KernelP8HashCodeS0_P12IndexHamming:
[----:B------:R-:W-:Y:S01]  /*0000*/  LDC R1, c[0x0][0x37c] ;  /* 0x0000df00ff017b82 */ /* 0x000fe20000000800 */
[----:B------:R-:W0:Y:S07]  /*0010*/  S2R R19, SR_TID.X ;  /* 0x0000000000137919 */ /* 0x000e2e0000002100 */
[----:B------:R-:W0:Y:S08]  /*0020*/  S2UR UR4, SR_CTAID.X ;  /* 0x00000000000479c3 */ /* 0x000e300000002500 */
[----:B------:R-:W0:Y:S02]  /*0030*/  LDC R0, c[0x0][0x360] ;  /* 0x0000d800ff007b82 */ /* 0x000e240000000800 */
[----:B0-----:R-:W-:-:S05]  /*0040*/  IMAD R19, R0, UR4, R19 ;  /* 0x0000000400137c24 */ /* 0x001fca000f8e0213 */
[----:B------:R-:W-:-:S13]  /*0050*/  ISETP.GT.AND P0, PT, R19, 0xff, PT ;  /* 0x000000ff1300780c */ /* 0x000fda0003f04270 */
[----:B------:R-:W-:Y:S05]  /*0060*/  @P0 EXIT ;  /* 0x000000000000094d */ /* 0x000fea0003800000 */
[----:B------:R-:W0:Y:S01]  /*0070*/  LDC.64 R8, c[0x0][0x390] ;  /* 0x0000e400ff087b82 */ /* 0x000e220000000a00 */
[----:B------:R-:W1:Y:S07]  /*0080*/  LDCU.64 UR4, c[0x0][0x358] ;  /* 0x00006b00ff0477ac */ /* 0x000e6e0008000a00 */
[----:B------:R-:W2:Y:S08]  /*0090*/  LDC.64 R22, c[0x0][0x380] ;  /* 0x0000e000ff167b82 */ /* 0x000eb00000000a00 */
[----:B------:R-:W3:Y:S01]  /*00a0*/  LDC.64 R10, c[0x0][0x388] ;  /* 0x0000e200ff0a7b82 */ /* 0x000ee20000000a00 */
[----:B0-----:R-:W-:-:S05]  /*00b0*/  IMAD.WIDE R8, R19, 0x8, R8 ;  /* 0x0000000813087825 */ /* 0x001fca00078e0208 */
[----:B-1----:R0:W-:Y:S01]  /*00c0*/  STG.E desc[UR4][R8.64], R19 ;  /* 0x0000001308007986 */ /* 0x0021e2000c101904 */
[----:B--2---:R-:W-:-:S05]  /*00d0*/  IMAD.WIDE R22, R19, 0x40, R22 ;  /* 0x0000004013167825 */ /* 0x004fca00078e0216 */
[----:B------:R-:W2:Y:S04]  /*00e0*/  LDG.E.64 R2, desc[UR4][R22.64] ;  /* 0x0000000416027981 */ /* 0x000ea8000c1e1b00 */
[----:B---3--:R-:W2:Y:S04]  /*00f0*/  LDG.E.64 R16, desc[UR4][R10.64] ;  /* 0x000000040a107981 */ /* 0x008ea8000c1e1b00 */
[----:B------:R-:W3:Y:S04]  /*0100*/  LDG.E.64 R4, desc[UR4][R22.64+0x8] ;  /* 0x0000080416047981 */ /* 0x000ee8000c1e1b00 */
[----:B------:R-:W3:Y:S04]  /*0110*/  LDG.E.64 R14, desc[UR4][R10.64+0x8] ;  /* 0x000008040a0e7981 */ /* 0x000ee8000c1e1b00 */
[----:B------:R-:W4:Y:S04]  /*0120*/  LDG.E.64 R6, desc[UR4][R22.64+0x10] ;  /* 0x0000100416067981 */ /* 0x000f28000c1e1b00 */
[----:B------:R-:W4:Y:S04]  /*0130*/  LDG.E.64 R12, desc[UR4][R10.64+0x10] ;  /* 0x000010040a0c7981 */ /* 0x000f28000c1e1b00 */
[----:B------:R-:W5:Y:S04]  /*0140*/  LDG.E.64 R20, desc[UR4][R22.64+0x18] ;  /* 0x0000180416147981 */ /* 0x000f68000c1e1b00 */
[----:B------:R-:W5:Y:S04]  /*0150*/  LDG.E.64 R26, desc[UR4][R10.64+0x18] ;  /* 0x000018040a1a7981 */ /* 0x000f68000c1e1b00 */
[----:B0-----:R-:W5:Y:S04]  /*0160*/  LDG.E.64 R18, desc[UR4][R22.64+0x20] ;  /* 0x0000200416127981 */ /* 0x001f68000c1e1b00 */
[----:B------:R-:W5:Y:S01]  /*0170*/  LDG.E.64 R24, desc[UR4][R10.64+0x38] ;  /* 0x000038040a187981 */ /* 0x000f62000c1e1b00 */
[----:B--2---:R-:W-:-:S02]  /*0180*/  LOP3.LUT R2, R16, R2, RZ, 0x3c, !PT ;  /* 0x0000000210027212 */ /* 0x004fc400078e3cff */
[----:B------:R-:W-:Y:S02]  /*0190*/  LOP3.LUT R0, R17, R3, RZ, 0x3c, !PT ;  /* 0x0000000311007212 */ /* 0x000fe400078e3cff */
[----:B------:R-:W2:Y:S01]  /*01a0*/  LDG.E.64 R16, desc[UR4][R10.64+0x20] ;  /* 0x000020040a107981 */ /* 0x000ea2000c1e1b00 */
[----:B---3--:R-:W-:Y:S02]  /*01b0*/  LOP3.LUT R3, R14, R4, RZ, 0x3c, !PT ;  /* 0x000000040e037212 */ /* 0x008fe400078e3cff */
[----:B------:R-:W-:Y:S02]  /*01c0*/  LOP3.LUT R4, R15, R5, RZ, 0x3c, !PT ;  /* 0x000000050f047212 */ /* 0x000fe400078e3cff */
[----:B------:R-:W3:Y:S01]  /*01d0*/  LDG.E.64 R14, desc[UR4][R10.64+0x28] ;  /* 0x000028040a0e7981 */ /* 0x000ee2000c1e1b00 */
[----:B----4-:R-:W-:Y:S02]  /*01e0*/  LOP3.LUT R5, R12, R6, RZ, 0x3c, !PT ;  /* 0x000000060c057212 */ /* 0x010fe400078e3cff */
[----:B------:R-:W-:-:S02]  /*01f0*/  LOP3.LUT R6, R13, R7, RZ, 0x3c, !PT ;  /* 0x000000070d067212 */ /* 0x000fc400078e3cff */
[----:B------:R-:W3:Y:S01]  /*0200*/  LDG.E.64 R12, desc[UR4][R22.64+0x28] ;  /* 0x00002804160c7981 */ /* 0x000ee2000c1e1b00 */
[----:B-----5:R-:W-:Y:S02]  /*0210*/  LOP3.LUT R7, R26, R20, RZ, 0x3c, !PT ;  /* 0x000000141a077212 */ /* 0x020fe400078e3cff */
[----:B------:R-:W-:Y:S02]  /*0220*/  LOP3.LUT R26, R27, R21, RZ, 0x3c, !PT ;  /* 0x000000151b1a7212 */ /* 0x000fe400078e3cff */
[----:B------:R-:W4:Y:S01]  /*0230*/  LDG.E.64 R20, desc[UR4][R22.64+0x38] ;  /* 0x0000380416147981 */ /* 0x000f22000c1e1b00 */
[----:B--2---:R-:W-:Y:S02]  /*0240*/  LOP3.LUT R27, R16, R18, RZ, 0x3c, !PT ;  /* 0x00000012101b7212 */ /* 0x004fe400078e3cff */
[----:B------:R-:W-:Y:S02]  /*0250*/  LOP3.LUT R28, R17, R19, RZ, 0x3c, !PT ;  /* 0x00000013111c7212 */ /* 0x000fe400078e3cff */
[----:B------:R-:W2:Y:S04]  /*0260*/  LDG.E.64 R16, desc[UR4][R22.64+0x30] ;  /* 0x0000300416107981 */ /* 0x000ea8000c1e1b00 */
[----:B------:R3:W2:Y:S01]  /*0270*/  LDG.E.64 R18, desc[UR4][R10.64+0x30] ;  /* 0x000030040a127981 */ /* 0x0006a2000c1e1b00 */
[----:B------:R-:W-:Y:S08]  /*0280*/  POPC R2, R2 ;  /* 0x0000000200027309 */ /* 0x000ff00000000000 */
[----:B------:R-:W0:Y:S08]  /*0290*/  POPC R29, R0 ;  /* 0x00000000001d7309 */ /* 0x000e300000000000 */
[----:B------:R-:W-:Y:S08]  /*02a0*/  POPC R3, R3 ;  /* 0x0000000300037309 */ /* 0x000ff00000000000 */
[----:B------:R-:W1:Y:S01]  /*02b0*/  POPC R4, R4 ;  /* 0x0000000400047309 */ /* 0x000e620000000000 */
[----:B---3--:R-:W-:Y:S01]  /*02c0*/  LOP3.LUT R10, R14, R12, RZ, 0x3c, !PT ;  /* 0x0000000c0e0a7212 */ /* 0x008fe200078e3cff */
[----:B0-----:R-:W-:-:S06]  /*02d0*/  IMAD.IADD R2, R2, 0x1, R29 ;  /* 0x0000000102027824 */ /* 0x001fcc00078e021d */
[----:B------:R-:W-:Y:S01]  /*02e0*/  POPC R5, R5 ;  /* 0x0000000500057309 */ /* 0x000fe20000000000 */
[----:B------:R-:W-:-:S07]  /*02f0*/  LOP3.LUT R11, R15, R13, RZ, 0x3c, !PT ;  /* 0x0000000d0f0b7212 */ /* 0x000fce00078e3cff */
[----:B------:R-:W0:Y:S01]  /*0300*/  POPC R6, R6 ;  /* 0x0000000600067309 */ /* 0x000e220000000000 */
[----:B-1----:R-:W-:-:S07]  /*0310*/  IADD3 R2, PT, PT, R2, R3, R4 ;  /* 0x0000000302027210 */ /* 0x002fce0007ffe004 */
[----:B------:R-:W-:Y:S08]  /*0320*/  POPC R7, R7 ;  /* 0x0000000700077309 */ /* 0x000ff00000000000 */
[----:B------:R-:W1:Y:S01]  /*0330*/  POPC R26, R26 ;  /* 0x0000001a001a7309 */ /* 0x000e620000000000 */
[----:B----4-:R-:W-:-:S07]  /*0340*/  LOP3.LUT R4, R25, R21, RZ, 0x3c, !PT ;  /* 0x0000001519047212 */ /* 0x010fce00078e3cff */
[----:B------:R-:W-:Y:S01]  /*0350*/  POPC R27, R27 ;  /* 0x0000001b001b7309 */ /* 0x000fe20000000000 */
[----:B0-----:R-:W-:-:S07]  /*0360*/  IADD3 R2, PT, PT, R2, R5, R6 ;  /* 0x0000000502027210 */ /* 0x001fce0007ffe006 */
[----:B------:R-:W0:Y:S01]  /*0370*/  POPC R28, R28 ;  /* 0x0000001c001c7309 */ /* 0x000e220000000000 */
[----:B------:R-:W-:-:S07]  /*0380*/  LOP3.LUT R12, R24, R20, RZ, 0x3c, !PT ;  /* 0x00000014180c7212 */ /* 0x000fce00078e3cff */
[----:B------:R-:W-:Y:S01]  /*0390*/  POPC R10, R10 ;  /* 0x0000000a000a7309 */ /* 0x000fe20000000000 */
[----:B-1----:R-:W-:-:S07]  /*03a0*/  IADD3 R2, PT, PT, R2, R7, R26 ;  /* 0x0000000702027210 */ /* 0x002fce0007ffe01a */
[----:B------:R-:W1:Y:S01]  /*03b0*/  POPC R11, R11 ;  /* 0x0000000b000b7309 */ /* 0x000e620000000000 */
[----:B0-----:R-:W-:-:S07]  /*03c0*/  IADD3 R2, PT, PT, R2, R27, R28 ;  /* 0x0000001b02027210 */ /* 0x001fce0007ffe01c */
[----:B------:R-:W-:Y:S08]  /*03d0*/  POPC R3, R12 ;  /* 0x0000000c00037309 */ /* 0x000ff00000000000 */
[----:B------:R-:W-:Y:S01]  /*03e0*/  POPC R4, R4 ;  /* 0x0000000400047309 */ /* 0x000fe20000000000 */
[----:B-1----:R-:W-:Y:S02]  /*03f0*/  IADD3 R2, PT, PT, R2, R10, R11 ;  /* 0x0000000a02027210 */ /* 0x002fe40007ffe00b */
[----:B--2---:R-:W-:-:S02]  /*0400*/  LOP3.LUT R0, R18, R16, RZ, 0x3c, !PT ;  /* 0x0000001012007212 */ /* 0x004fc400078e3cff */
[----:B------:R-:W-:-:S04]  /*0410*/  LOP3.LUT R13, R19, R17, RZ, 0x3c, !PT ;  /* 0x00000011130d7212 */ /* 0x000fc800078e3cff */
[----:B------:R-:W-:Y:S08]  /*0420*/  POPC R0, R0 ;  /* 0x0000000000007309 */ /* 0x000ff00000000000 */
[----:B------:R-:W0:Y:S02]  /*0430*/  POPC R13, R13 ;  /* 0x0000000d000d7309 */ /* 0x000e240000000000 */
[----:B0-----:R-:W-:-:S04]  /*0440*/  IADD3 R0, PT, PT, R2, R0, R13 ;  /* 0x0000000002007210 */ /* 0x001fc80007ffe00d */
[----:B------:R-:W-:-:S05]  /*0450*/  IADD3 R3, PT, PT, R0, R3, R4 ;  /* 0x0000000300037210 */ /* 0x000fca0007ffe004 */
[----:B------:R-:W-:Y:S01]  /*0460*/  STG.E.U16 desc[UR4][R8.64+0x4], R3 ;  /* 0x0000040308007986 */ /* 0x000fe2000c101504 */
[----:B------:R-:W-:Y:S06]  /*0470*/  BAR.SYNC.DEFER_BLOCKING 0x0 ;  /* 0x0000000000007b1d */ /* 0x000fec0000010000 */
[----:B------:R-:W-:Y:S05]  /*0480*/  EXIT ;  /* 0x000000000000794d */ /* 0x000fea0003800000 */
.L_x_14:
        /* <DEDUP_REMOVED lines=15> */
.L_x_20:


//--------------------- .nv.shared.reserved.0     --------------------------
	.section	.nv.shared.reserved.0,"aw",@nobits
	.weak		__nv_reservedSMEM_offset_0_alias
	.size		__nv_reservedSMEM_offset_0_alias, 0, 64
	.other		__nv_reservedSMEM_offset_0_alias,@"STO_CUDA_RESERVED_SHARED STV_DEFAULT"
__nv_reservedSMEM_offset_0_alias:
	.zero		0
	.zero		64


//--------------------- .nv.constant0._Z27bitonic_half_cleaner_KernelP12IndexHammingi --------------------------
	.section	.nv.constant0._Z27bitonic_half_cleaner_KernelP12IndexHammingi,"a",@progbits
	.sectionflags	@""
	.align	4
.nv.constant0._Z27bitonic_half_cleaner_KernelP12IndexHammingi:
	.zero		908


//--------------------- .nv.constant0._Z17head_choosen_sortP12IndexHammingi --------------------------
	.section	.nv.constant0._Z17head_choosen_sortP12IndexHammingi,"a",@progbits
	.sectionflags	@""
	.align	4
.nv.constant0._Z17head_choosen_sortP12IndexHammingi:
	.zero		908


//--------------------- .nv.constant0._Z21head_tail_sort_singleP12IndexHammingi --------------------------
	.section	.nv.constant0._Z21head_tail_sort_singleP12IndexHammingi,"a",@progbits
	.sectionflags	@""
	.align	4
.nv.constant0._Z21head_tail_sort_singleP12IndexHammingi:
	.zero		908


//--------------------- .nv.constant0._Z14head_tail_sortP12IndexHammingi --------------------------
	.section	.nv.constant0._Z14head_tail_sortP12IndexHammingi,"a",@progbits
	.sectionflags	@""
	.align	4
.nv.constant0._Z14head_tail_sortP12IndexHammingi:
	.zero		908


//--------------------- .nv.constant0._Z20bitonic_merge_KernelP12IndexHammingi --------------------------
	.section	.nv.constant0._Z20bitonic_merge_KernelP12IndexHammingi,"a",@progbits
	.sectionflags	@""
	.align	4
.nv.constant0._Z20bitonic_merge_KernelP12IndexHammingi:
	.zero		908


//--------------------- .nv.constant0._Z22calc_HammingDis_KernelP8HashCodeS0_P12IndexHamming --------------------------
	.section	.nv.constant0._Z22calc_HammingDis_KernelP8HashCodeS0_P12IndexHamming,"a",@progbits
	.sectionflags	@""
	.align	4
.nv.constant0._Z22calc_HammingDis_KernelP8HashCodeS0_P12IndexHamming:
	.zero		920


//--------------------- SYMBOLS --------------------------

	.type		.nv.reservedSmem.offset0,@object
	.size		.nv.reservedSmem.offset0,0x4
